	.target	sm_90a

	.elftype	@"ET_EXEC"


//--------------------- .note.nv.tkinfo           --------------------------
	.section	.note.nv.tkinfo,"",@"SHT_NOTE"
	.sectionflags	@"SHF_NOTE_NV_TKINFO"
	.tkinfo
        /*0018*/ 	.word	0x00000002
        /*0030*/ 	.string	""
        /*0030*/ 	.string	"ptxas"
        /*0030*/ 	.string	"Cuda compilation tools, release 13.0, V13.0.88"
        /*0030*/ 	.string	"Build cuda_13.0.r13.0/compiler.36424714_0"
        /*0030*/ 	.string	"-v  -suppress-debug-info  -lineinfo  -arch sm_90a "



//--------------------- .note.nv.cuinfo           --------------------------
	.section	.note.nv.cuinfo,"",@"SHT_NOTE"
	.sectionflags	@"SHF_NOTE_NV_CUINFO"
        /*0018*/ 	.short	0x0002
        /*001a*/ 	.short	0x005a
        /*001c*/ 	.short	0x0082
	.zero		2


//--------------------- .nv.info                  --------------------------
	.section	.nv.info,"",@"SHT_CUDA_INFO"
	.align	4


	//----- nvinfo : EIATTR_REGCOUNT
	.align		4
        /*0000*/ 	.byte	0x04, 0x2f
        /*0002*/ 	.short	(.L_1 - .L_0)
	.align		4
.L_0:
        /*0004*/ 	.word	index@(matmul_kernel)
        /*0008*/ 	.word	0x000000ff


	//----- nvinfo : EIATTR_FRAME_SIZE
	.align		4
.L_1:
        /*000c*/ 	.byte	0x04, 0x11
        /*000e*/ 	.short	(.L_3 - .L_2)
	.align		4
.L_2:
        /*0010*/ 	.word	index@(matmul_kernel)
        /*0014*/ 	.word	0x00000010


	//----- nvinfo : EIATTR_MIN_STACK_SIZE
	.align		4
.L_3:
        /*0018*/ 	.byte	0x04, 0x12
        /*001a*/ 	.short	(.L_5 - .L_4)
	.align		4
.L_4:
        /*001c*/ 	.word	index@(matmul_kernel)
        /*0020*/ 	.word	0x00000010
.L_5:


//--------------------- .nv.compat                --------------------------
	.section	.nv.compat,"",@"SHT_CUDA_COMPAT_INFO"
	.align	4
        /*0000*/ 	.byte	0x02, 0x09, 0x01, 0x00, 0x02, 0x02, 0x01, 0x00, 0x02, 0x05, 0x05, 0x00, 0x03, 0x07, 0x01, 0x01
        /*0010*/ 	.byte	0x02, 0x03, 0x00, 0x00, 0x02, 0x06, 0x01, 0x00, 0x04, 0x0b, 0x08, 0x00, 0x00, 0x00, 0x00, 0x00
        /*0020*/ 	.byte	0x00, 0x00, 0x00, 0x00


//--------------------- .nv.info.matmul_kernel    --------------------------
	.section	.nv.info.matmul_kernel,"",@"SHT_CUDA_INFO"
	.sectionflags	@""
	.align	4


	//----- nvinfo : EIATTR_CUDA_API_VERSION
	.align		4
        /*0000*/ 	.byte	0x04, 0x37
        /*0002*/ 	.short	(.L_7 - .L_6)
.L_6:
        /*0004*/ 	.word	0x00000082


	//----- nvinfo : EIATTR_KPARAM_INFO
	.align		4
.L_7:
        /*0008*/ 	.byte	0x04, 0x17
        /*000a*/ 	.short	(.L_9 - .L_8)
.L_8:
        /*000c*/ 	.word	0x00000000
        /*0010*/ 	.short	0x000d
        /*0012*/ 	.short	0x0048
        /*0014*/ 	.byte	0x00, 0xf4, 0x21, 0x00


	//----- nvinfo : EIATTR_KPARAM_INFO
	.align		4
.L_9:
        /*0018*/ 	.byte	0x04, 0x17
        /*001a*/ 	.short	(.L_11 - .L_10)
.L_10:
        /*001c*/ 	.word	0x00000000
        /*0020*/ 	.short	0x000c
        /*0022*/ 	.short	0x0040
        /*0024*/ 	.byte	0x00, 0xf4, 0x21, 0x00


	//----- nvinfo : EIATTR_KPARAM_INFO
	.align		4
.L_11:
        /*0028*/ 	.byte	0x04, 0x17
        /*002a*/ 	.short	(.L_13 - .L_12)
.L_12:
        /*002c*/ 	.word	0x00000000
        /*0030*/ 	.short	0x000b
        /*0032*/ 	.short	0x0038
        /*0034*/ 	.byte	0x00, 0xf0, 0x11, 0x00


	//----- nvinfo : EIATTR_KPARAM_INFO
	.align		4
.L_13:
        /*0038*/ 	.byte	0x04, 0x17
        /*003a*/ 	.short	(.L_15 - .L_14)
.L_14:
        /*003c*/ 	.word	0x00000000
        /*0040*/ 	.short	0x000a
        /*0042*/ 	.short	0x0034
        /*0044*/ 	.byte	0x00, 0xf0, 0x11, 0x00


	//----- nvinfo : EIATTR_KPARAM_INFO
	.align		4
.L_15:
        /*0048*/ 	.byte	0x04, 0x17
        /*004a*/ 	.short	(.L_17 - .L_16)
.L_16:
        /*004c*/ 	.word	0x00000000
        /*0050*/ 	.short	0x0009
        /*0052*/ 	.short	0x0030
        /*0054*/ 	.byte	0x00, 0xf0, 0x11, 0x00


	//----- nvinfo : EIATTR_KPARAM_INFO
	.align		4
.L_17:
        /*0058*/ 	.byte	0x04, 0x17
        /*005a*/ 	.short	(.L_19 - .L_18)
.L_18:
        /*005c*/ 	.word	0x00000000
        /*0060*/ 	.short	0x0008
        /*0062*/ 	.short	0x002c
        /*0064*/ 	.byte	0x00, 0xf0, 0x11, 0x00


	//----- nvinfo : EIATTR_KPARAM_INFO
	.align		4
.L_19:
        /*0068*/ 	.byte	0x04, 0x17
        /*006a*/ 	.short	(.L_21 - .L_20)
.L_20:
        /*006c*/ 	.word	0x00000000
        /*0070*/ 	.short	0x0007
        /*0072*/ 	.short	0x0028
        /*0074*/ 	.byte	0x00, 0xf0, 0x11, 0x00


	//----- nvinfo : EIATTR_KPARAM_INFO
	.align		4
.L_21:
        /*0078*/ 	.byte	0x04, 0x17
        /*007a*/ 	.short	(.L_23 - .L_22)
.L_22:
        /*007c*/ 	.word	0x00000000
        /*0080*/ 	.short	0x0006
        /*0082*/ 	.short	0x0024
        /*0084*/ 	.byte	0x00, 0xf0, 0x11, 0x00


	//----- nvinfo : EIATTR_KPARAM_INFO
	.align		4
.L_23:
        /*0088*/ 	.byte	0x04, 0x17
        /*008a*/ 	.short	(.L_25 - .L_24)
.L_24:
        /*008c*/ 	.word	0x00000000
        /*0090*/ 	.short	0x0005
        /*0092*/ 	.short	0x0020
        /*0094*/ 	.byte	0x00, 0xf0, 0x11, 0x00


	//----- nvinfo : EIATTR_KPARAM_INFO
	.align		4
.L_25:
        /*0098*/ 	.byte	0x04, 0x17
        /*009a*/ 	.short	(.L_27 - .L_26)
.L_26:
        /*009c*/ 	.word	0x00000000
        /*00a0*/ 	.short	0x0004
        /*00a2*/ 	.short	0x001c
        /*00a4*/ 	.byte	0x00, 0xf0, 0x11, 0x00


	//----- nvinfo : EIATTR_KPARAM_INFO
	.align		4
.L_27:
        /*00a8*/ 	.byte	0x04, 0x17
        /*00aa*/ 	.short	(.L_29 - .L_28)
.L_28:
        /*00ac*/ 	.word	0x00000000
        /*00b0*/ 	.short	0x0003
        /*00b2*/ 	.short	0x0018
        /*00b4*/ 	.byte	0x00, 0xf0, 0x11, 0x00


	//----- nvinfo : EIATTR_KPARAM_INFO
	.align		4
.L_29:
        /*00b8*/ 	.byte	0x04, 0x17
        /*00ba*/ 	.short	(.L_31 - .L_30)
.L_30:
        /*00bc*/ 	.word	0x00000000
        /*00c0*/ 	.short	0x0002
        /*00c2*/ 	.short	0x0010
        /*00c4*/ 	.byte	0x00, 0xf4, 0x21, 0x00


	//----- nvinfo : EIATTR_KPARAM_INFO
	.align		4
.L_31:
        /*00c8*/ 	.byte	0x04, 0x17
        /*00ca*/ 	.short	(.L_33 - .L_32)
.L_32:
        /*00cc*/ 	.word	0x00000000
        /*00d0*/ 	.short	0x0001
        /*00d2*/ 	.short	0x0008
        /*00d4*/ 	.byte	0x00, 0xf4, 0x21, 0x00


	//----- nvinfo : EIATTR_KPARAM_INFO
	.align		4
.L_33:
        /*00d8*/ 	.byte	0x04, 0x17
        /*00da*/ 	.short	(.L_35 - .L_34)
.L_34:
        /*00dc*/ 	.word	0x00000000
        /*00e0*/ 	.short	0x0000
        /*00e2*/ 	.short	0x0000
        /*00e4*/ 	.byte	0x00, 0xf4, 0x21, 0x00


	//----- nvinfo : EIATTR_SPARSE_MMA_MASK
	.align		4
.L_35:
        /*00e8*/ 	.byte	0x03, 0x50
        /*00ea*/ 	.short	0x0000


	//----- nvinfo : EIATTR_MAXREG_COUNT
	.align		4
        /*00ec*/ 	.byte	0x03, 0x1b
        /*00ee*/ 	.short	0x00ff


	//----- nvinfo : EIATTR_NUM_BARRIERS
	.align		4
        /*00f0*/ 	.byte	0x02, 0x4c
        /*00f2*/ 	.byte	0x01
	.zero		1


	//----- nvinfo : EIATTR_ANNOTATIONS
	.align		4
        /*00f4*/ 	.byte	0x04, 0x55
        /*00f6*/ 	.short	(.L_37 - .L_36)


	//   ....[0]....
.L_36:
        /*00f8*/ 	.word	0x00000001
        /*00fc*/ 	.byte	0x30, 0x07, 0x00, 0x00, 0x01, 0x00, 0x00, 0x00, 0xa0, 0x07, 0x00, 0x00, 0x01, 0x00, 0x00, 0x00
        /*010c*/ 	.byte	0xe0, 0x07, 0x00, 0x00, 0x01, 0x00, 0x00, 0x00, 0x70, 0x45, 0x00, 0x00, 0x01, 0x00, 0x00, 0x00
        /*011c*/ 	.byte	0xa0, 0x45, 0x00, 0x00, 0x01, 0x00, 0x00, 0x00, 0x30, 0x8d, 0x00, 0x00, 0x01, 0x00, 0x00, 0x00
        /*012c*/ 	.byte	0x80, 0x8d, 0x00, 0x00, 0x01, 0x00, 0x00, 0x00, 0x90, 0x8d, 0x00, 0x00


	//----- nvinfo : EIATTR_MERCURY_ISA_VERSION
	.align		4
.L_37:
        /*0138*/ 	.byte	0x03, 0x5f
        /*013a*/ 	.short	0x0101


	//----- nvinfo : EIATTR_EXIT_INSTR_OFFSETS
	.align		4
        /*013c*/ 	.byte	0x04, 0x1c
        /*013e*/ 	.short	(.L_39 - .L_38)


	//   ....[0]....
.L_38:
        /*0140*/ 	.word	0x00009c50


	//   ....[1]....
        /*0144*/ 	.word	0x00009c80


	//----- nvinfo : EIATTR_REQNTID
	.align		4
.L_39:
        /*0148*/ 	.byte	0x04, 0x10
        /*014a*/ 	.short	(.L_41 - .L_40)
.L_40:
        /*014c*/ 	.word	0x00000040
        /*0150*/ 	.word	0x00000001
        /*0154*/ 	.word	0x00000001


	//----- nvinfo : EIATTR_CBANK_PARAM_SIZE
	.align		4
.L_41:
        /*0158*/ 	.byte	0x03, 0x19
        /*015a*/ 	.short	0x0050


	//----- nvinfo : EIATTR_PARAM_CBANK
	.align		4
        /*015c*/ 	.byte	0x04, 0x0a
        /*015e*/ 	.short	(.L_43 - .L_42)
	.align		4
.L_42:
        /*0160*/ 	.word	index@(.nv.constant0.matmul_kernel)
        /*0164*/ 	.short	0x0210
        /*0166*/ 	.short	0x0050


	//----- nvinfo : EIATTR_SW_WAR
	.align		4
.L_43:
        /*0168*/ 	.byte	0x04, 0x36
        /*016a*/ 	.short	(.L_45 - .L_44)
.L_44:
        /*016c*/ 	.word	0x00000008
.L_45:


//--------------------- .nv.callgraph             --------------------------
	.section	.nv.callgraph,"",@"SHT_CUDA_CALLGRAPH"
	.align	4
	.sectionentsize	8
	.align		4
        /*0000*/ 	.word	0x00000000
	.align		4
        /*0004*/ 	.word	0xffffffff
	.align		4
        /*0008*/ 	.word	0x00000000
	.align		4
        /*000c*/ 	.word	0xfffffffe
	.align		4
        /*0010*/ 	.word	0x00000000
	.align		4
        /*0014*/ 	.word	0xfffffffd
	.align		4
        /*0018*/ 	.word	0x00000000
	.align		4
        /*001c*/ 	.word	0xfffffffc


//--------------------- .text.matmul_kernel       --------------------------
	.section	.text.matmul_kernel,"ax",@progbits
	.align	128
        .global         matmul_kernel
        .type           matmul_kernel,@function
        .size           matmul_kernel,(.L_x_4 - matmul_kernel)
        .other          matmul_kernel,@"STO_CUDA_ENTRY STV_DEFAULT"
matmul_kernel:
.text.matmul_kernel:
[----:B------:R-:W0:Y:S08]  /*0000*/  LDC R1, c[0x0][0x28] ;  /* 0x00000a00ff017b82 */ /* 0x000e300000000800 */
[----:B------:R-:W1:Y:S01]  /*0010*/  LDC.64 R58, c[0x0][0x228] ;  /* 0x00008a00ff3a7b82 */ /* 0x000e620000000a00 */
[----:B------:R-:W2:Y:S01]  /*0020*/  S2R R5, SR_CTAID.X ;  /* 0x0000000000057919 */ /* 0x000ea20000002500 */
[----:B0-----:R-:W-:Y:S01]  /*0030*/  VIADD R1, R1, 0xfffffff0 ;  /* 0xfffffff001017836 */ /* 0x001fe20000000000 */
[----:B------:R-:W-:Y:S01]  /*0040*/  ULDC.64 UR8, c[0x0][0x208] ;  /* 0x0000820000087ab9 */ /* 0x000fe20000000a00 */
[----:B------:R-:W-:Y:S01]  /*0050*/  ULDC UR7, c[0x0][0x230] ;  /* 0x00008c0000077ab9 */ /* 0x000fe20000000800 */
[----:B------:R-:W0:Y:S03]  /*0060*/  S2R R84, SR_TID.X ;  /* 0x0000000000547919 */ /* 0x000e260000002100 */
[----:B------:R-:W3:Y:S01]  /*0070*/  LDC R251, c[0x0][0x230] ;  /* 0x00008c00fffb7b82 */ /* 0x000ee20000000800 */
[----:B-1----:R-:W-:-:S05]  /*0080*/  VIADD R0, R59, 0x3f ;  /* 0x0000003f3b007836 */ /* 0x002fca0000000000 */
[----:B------:R-:W-:Y:S01]  /*0090*/  SHF.R.S32.HI R3, RZ, 0x1f, R0 ;  /* 0x0000001fff037819 */ /* 0x000fe20000011400 */
[----:B---3--:R-:W-:-:S03]  /*00a0*/  VIADD R251, R251, 0x3f ;  /* 0x0000003ffbfb7836 */ /* 0x008fc60000000000 */
[----:B------:R-:W-:Y:S02]  /*00b0*/  LEA.HI R3, R3, R0, RZ, 0x6 ;  /* 0x0000000003037211 */ /* 0x000fe400078f30ff */
[----:B--2---:R-:W-:Y:S02]  /*00c0*/  IABS R8, R5 ;  /* 0x0000000500087213 */ /* 0x004fe40000000000 */
[----:B------:R-:W-:Y:S02]  /*00d0*/  SHF.R.S32.HI R3, RZ, 0x6, R3 ;  /* 0x00000006ff037819 */ /* 0x000fe40000011403 */
[----:B0-----:R-:W-:Y:S02]  /*00e0*/  SHF.R.U32.HI R130, RZ, 0x5, R84 ;  /* 0x00000005ff827819 */ /* 0x001fe40000011654 */
[----:B------:R-:W-:Y:S01]  /*00f0*/  LOP3.LUT R132, R84, 0x3f, RZ, 0xc0, !PT ;  /* 0x0000003f54847812 */ /* 0x000fe200078ec0ff */
[----:B------:R-:W-:Y:S01]  /*0100*/  IMAD.SHL.U32 R4, R3, 0x8, RZ ;  /* 0x0000000803047824 */ /* 0x000fe200078e00ff */
[----:B------:R-:W-:-:S02]  /*0110*/  SGXT.U32 R130, R130, 0x1 ;  /* 0x000000018282781a */ /* 0x000fc40000000000 */
[----:B------:R-:W-:Y:S02]  /*0120*/  LOP3.LUT R54, R84, 0x20, RZ, 0xc0, !PT ;  /* 0x0000002054367812 */ /* 0x000fe400078ec0ff */
[-C--:B------:R-:W-:Y:S02]  /*0130*/  IABS R7, R4.reuse ;  /* 0x0000000400077213 */ /* 0x080fe40000000000 */
[----:B------:R-:W-:Y:S02]  /*0140*/  IABS R10, R4 ;  /* 0x00000004000a7213 */ /* 0x000fe40000000000 */
[----:B------:R-:W0:Y:S01]  /*0150*/  I2F.RP R0, R7 ;  /* 0x0000000700007306 */ /* 0x000e220000209400 */
[C---:B------:R-:W-:Y:S02]  /*0160*/  LOP3.LUT R100, R130.reuse, 0x2, RZ, 0xfc, !PT ;  /* 0x0000000282647812 */ /* 0x040fe400078efcff */
[C---:B------:R-:W-:Y:S02]  /*0170*/  LOP3.LUT R102, R130.reuse, 0x4, RZ, 0xfc, !PT ;  /* 0x0000000482667812 */ /* 0x040fe400078efcff */
[----:B------:R-:W-:-:S02]  /*0180*/  LOP3.LUT R103, R130, 0x6, RZ, 0xfc, !PT ;  /* 0x0000000682677812 */ /* 0x000fc400078efcff */
[C---:B------:R-:W-:Y:S02]  /*0190*/  LOP3.LUT R104, R130.reuse, 0x8, RZ, 0xfc, !PT ;  /* 0x0000000882687812 */ /* 0x040fe400078efcff */
[C---:B------:R-:W-:Y:S02]  /*01a0*/  LOP3.LUT R105, R130.reuse, 0xa, RZ, 0xfc, !PT ;  /* 0x0000000a82697812 */ /* 0x040fe400078efcff */
[C---:B------:R-:W-:Y:S02]  /*01b0*/  LOP3.LUT R106, R130.reuse, 0xc, RZ, 0xfc, !PT ;  /* 0x0000000c826a7812 */ /* 0x040fe400078efcff */
[C---:B------:R-:W-:Y:S01]  /*01c0*/  LOP3.LUT R107, R130.reuse, 0xe, RZ, 0xfc, !PT ;  /* 0x0000000e826b7812 */ /* 0x040fe200078efcff */
[----:B0-----:R-:W0:Y:S01]  /*01d0*/  MUFU.RCP R0, R0 ;  /* 0x0000000000007308 */ /* 0x001e220000001000 */
[C---:B------:R-:W-:Y:S02]  /*01e0*/  LOP3.LUT R108, R130.reuse, 0x10, RZ, 0xfc, !PT ;  /* 0x00000010826c7812 */ /* 0x040fe400078efcff */
[----:B------:R-:W-:-:S02]  /*01f0*/  LOP3.LUT R109, R130, 0x12, RZ, 0xfc, !PT ;  /* 0x00000012826d7812 */ /* 0x000fc400078efcff */
[C---:B------:R-:W-:Y:S02]  /*0200*/  LOP3.LUT R110, R130.reuse, 0x14, RZ, 0xfc, !PT ;  /* 0x00000014826e7812 */ /* 0x040fe400078efcff */
[C---:B------:R-:W-:Y:S02]  /*0210*/  LOP3.LUT R111, R130.reuse, 0x16, RZ, 0xfc, !PT ;  /* 0x00000016826f7812 */ /* 0x040fe400078efcff */
[C---:B------:R-:W-:Y:S02]  /*0220*/  LOP3.LUT R112, R130.reuse, 0x18, RZ, 0xfc, !PT ;  /* 0x0000001882707812 */ /* 0x040fe400078efcff */
[C---:B------:R-:W-:Y:S02]  /*0230*/  LOP3.LUT R113, R130.reuse, 0x1a, RZ, 0xfc, !PT ;  /* 0x0000001a82717812 */ /* 0x040fe400078efcff */
[C---:B------:R-:W-:Y:S02]  /*0240*/  LOP3.LUT R114, R130.reuse, 0x1c, RZ, 0xfc, !PT ;  /* 0x0000001c82727812 */ /* 0x040fe400078efcff */
[----:B------:R-:W-:Y:S01]  /*0250*/  LOP3.LUT R115, R130, 0x1e, RZ, 0xfc, !PT ;  /* 0x0000001e82737812 */ /* 0x000fe200078efcff */
[----:B0-----:R-:W-:Y:S01]  /*0260*/  VIADD R2, R0, 0xffffffe ;  /* 0x0ffffffe00027836 */ /* 0x001fe20000000000 */
[C---:B------:R-:W-:Y:S01]  /*0270*/  LOP3.LUT R131, R130.reuse, 0x20, RZ, 0xfc, !PT ;  /* 0x0000002082837812 */ /* 0x040fe200078efcff */
[----:B------:R-:W-:Y:S01]  /*0280*/  IMAD.MOV R0, RZ, RZ, -R10 ;  /* 0x000000ffff007224 */ /* 0x000fe200078e0a0a */
[C---:B------:R-:W-:Y:S01]  /*0290*/  LOP3.LUT R150, R130.reuse, 0x22, RZ, 0xfc, !PT ;  /* 0x0000002282967812 */ /* 0x040fe200078efcff */
[----:B------:R0:W1:Y:S01]  /*02a0*/  F2I.FTZ.U32.TRUNC.NTZ R3, R2 ;  /* 0x0000000200037305 */ /* 0x000062000021f000 */
[----:B------:R-:W-:-:S02]  /*02b0*/  LOP3.LUT R151, R130, 0x24, RZ, 0xfc, !PT ;  /* 0x0000002482977812 */ /* 0x000fc400078efcff */
[C---:B------:R-:W-:Y:S02]  /*02c0*/  LOP3.LUT R252, R130.reuse, 0x26, RZ, 0xfc, !PT ;  /* 0x0000002682fc7812 */ /* 0x040fe400078efcff */
[C---:B------:R-:W-:Y:S02]  /*02d0*/  LOP3.LUT R42, R130.reuse, 0x28, RZ, 0xfc, !PT ;  /* 0x00000028822a7812 */ /* 0x040fe400078efcff */
[C---:B------:R-:W-:Y:S01]  /*02e0*/  LOP3.LUT R43, R130.reuse, 0x2a, RZ, 0xfc, !PT ;  /* 0x0000002a822b7812 */ /* 0x040fe200078efcff */
[----:B0-----:R-:W-:Y:S01]  /*02f0*/  IMAD.MOV.U32 R2, RZ, RZ, RZ ;  /* 0x000000ffff027224 */ /* 0x001fe200078e00ff */
[C---:B------:R-:W-:Y:S02]  /*0300*/  LOP3.LUT R44, R130.reuse, 0x2c, RZ, 0xfc, !PT ;  /* 0x0000002c822c7812 */ /* 0x040fe400078efcff */
[C---:B------:R-:W-:Y:S02]  /*0310*/  LOP3.LUT R45, R130.reuse, 0x2e, RZ, 0xfc, !PT ;  /* 0x0000002e822d7812 */ /* 0x040fe400078efcff */
[C---:B------:R-:W-:Y:S01]  /*0320*/  LOP3.LUT R46, R130.reuse, 0x30, RZ, 0xfc, !PT ;  /* 0x00000030822e7812 */ /* 0x040fe200078efcff */
[----:B-1----:R-:W-:Y:S01]  /*0330*/  IMAD.MOV R6, RZ, RZ, -R3 ;  /* 0x000000ffff067224 */ /* 0x002fe200078e0a03 */
[----:B------:R-:W-:-:S02]  /*0340*/  LOP3.LUT R47, R130, 0x32, RZ, 0xfc, !PT ;  /* 0x00000032822f7812 */ /* 0x000fc400078efcff */
[----:B------:R-:W-:Y:S01]  /*0350*/  LOP3.LUT R48, R130, 0x34, RZ, 0xfc, !PT ;  /* 0x0000003482307812 */ /* 0x000fe200078efcff */
[----:B------:R-:W-:Y:S01]  /*0360*/  IMAD R9, R6, R7, RZ ;  /* 0x0000000706097224 */ /* 0x000fe200078e02ff */
[C---:B------:R-:W-:Y:S01]  /*0370*/  LOP3.LUT R49, R130.reuse, 0x36, RZ, 0xfc, !PT ;  /* 0x0000003682317812 */ /* 0x040fe200078efcff */
[----:B------:R-:W-:Y:S01]  /*0380*/  IMAD.MOV.U32 R6, RZ, RZ, R8 ;  /* 0x000000ffff067224 */ /* 0x000fe200078e0008 */
[C---:B------:R-:W-:Y:S01]  /*0390*/  LOP3.LUT R50, R130.reuse, 0x38, RZ, 0xfc, !PT ;  /* 0x0000003882327812 */ /* 0x040fe200078efcff */
[----:B------:R-:W-:Y:S01]  /*03a0*/  IMAD.HI.U32 R3, R3, R9, R2 ;  /* 0x0000000903037227 */ /* 0x000fe200078e0002 */
[C---:B------:R-:W-:Y:S02]  /*03b0*/  LOP3.LUT R51, R130.reuse, 0x3a, RZ, 0xfc, !PT ;  /* 0x0000003a82337812 */ /* 0x040fe400078efcff */
[C---:B------:R-:W-:Y:S02]  /*03c0*/  LOP3.LUT R52, R130.reuse, 0x3c, RZ, 0xfc, !PT ;  /* 0x0000003c82347812 */ /* 0x040fe400078efcff */
[----:B------:R-:W-:Y:S01]  /*03d0*/  LOP3.LUT R53, R130, 0x3e, RZ, 0xfc, !PT ;  /* 0x0000003e82357812 */ /* 0x000fe200078efcff */
[----:B------:R-:W-:-:S04]  /*03e0*/  IMAD.HI.U32 R3, R3, R6, RZ ;  /* 0x0000000603037227 */ /* 0x000fc800078e00ff */
[----:B------:R-:W-:-:S05]  /*03f0*/  IMAD R0, R3, R0, R6 ;  /* 0x0000000003007224 */ /* 0x000fca00078e0206 */
[----:B------:R-:W-:-:S13]  /*0400*/  ISETP.GT.U32.AND P1, PT, R7, R0, PT ;  /* 0x000000000700720c */ /* 0x000fda0003f24070 */
[----:B------:R-:W-:Y:S02]  /*0410*/  @!P1 IMAD.IADD R0, R0, 0x1, -R7 ;  /* 0x0000000100009824 */ /* 0x000fe400078e0a07 */
[----:B------:R-:W-:Y:S01]  /*0420*/  @!P1 VIADD R3, R3, 0x1 ;  /* 0x0000000103039836 */ /* 0x000fe20000000000 */
[----:B------:R-:W-:Y:S02]  /*0430*/  ISETP.NE.AND P1, PT, R4, RZ, PT ;  /* 0x000000ff0400720c */ /* 0x000fe40003f25270 */
[----:B------:R-:W-:Y:S02]  /*0440*/  ISETP.GE.U32.AND P0, PT, R0, R7, PT ;  /* 0x000000070000720c */ /* 0x000fe40003f06070 */
[----:B------:R-:W-:-:S04]  /*0450*/  LOP3.LUT R0, R5, R4, RZ, 0x3c, !PT ;  /* 0x0000000405007212 */ /* 0x000fc800078e3cff */
[----:B------:R-:W-:Y:S01]  /*0460*/  ISETP.GE.AND P2, PT, R0, RZ, PT ;  /* 0x000000ff0000720c */ /* 0x000fe20003f46270 */
[----:B------:R-:W-:-:S06]  /*0470*/  VIADD R0, R58, 0x1f ;  /* 0x0000001f3a007836 */ /* 0x000fcc0000000000 */
[----:B------:R-:W-:-:S04]  /*0480*/  @P0 VIADD R3, R3, 0x1 ;  /* 0x0000000103030836 */ /* 0x000fc80000000000 */
[----:B------:R-:W-:Y:S01]  /*0490*/  IMAD.MOV.U32 R2, RZ, RZ, R3 ;  /* 0x000000ffff027224 */ /* 0x000fe200078e0003 */
[----:B------:R-:W-:-:S03]  /*04a0*/  SHF.R.S32.HI R3, RZ, 0x1f, R0 ;  /* 0x0000001fff037819 */ /* 0x000fc60000011400 */
[----:B------:R-:W-:Y:S01]  /*04b0*/  @!P2 IMAD.MOV R2, RZ, RZ, -R2 ;  /* 0x000000ffff02a224 */ /* 0x000fe200078e0a02 */
[----:B------:R-:W-:Y:S02]  /*04c0*/  @!P1 LOP3.LUT R2, RZ, R4, RZ, 0x33, !PT ;  /* 0x00000004ff029212 */ /* 0x000fe400078e33ff */
[----:B------:R-:W-:-:S03]  /*04d0*/  LEA.HI R3, R3, R0, RZ, 0x5 ;  /* 0x0000000003037211 */ /* 0x000fc600078f28ff */
[----:B------:R-:W-:Y:S02]  /*04e0*/  IMAD.SHL.U32 R6, R2, 0x8, RZ ;  /* 0x0000000802067824 */ /* 0x000fe400078e00ff */
[----:B------:R-:W-:-:S03]  /*04f0*/  IMAD.MOV R2, RZ, RZ, -R2 ;  /* 0x000000ffff027224 */ /* 0x000fc600078e0a02 */
[----:B------:R-:W-:Y:S01]  /*0500*/  LEA.HI.SX32 R3, R3, -R6, 0x1b ;  /* 0x8000000603037211 */ /* 0x000fe200078fdaff */
[----:B------:R-:W-:-:S03]  /*0510*/  IMAD R4, R4, R2, R5 ;  /* 0x0000000204047224 */ /* 0x000fc600078e0205 */
[----:B------:R-:W-:Y:S02]  /*0520*/  VIMNMX R11, R3, 0x8, PT ;  /* 0x00000008030b7848 */ /* 0x000fe40003fe0100 */
[----:B------:R-:W-:Y:S02]  /*0530*/  IABS R9, R4 ;  /* 0x0000000400097213 */ /* 0x000fe40000000000 */
[----:B------:R-:W-:-:S04]  /*0540*/  IABS R7, R11 ;  /* 0x0000000b00077213 */ /* 0x000fc80000000000 */
[----:B------:R-:W0:Y:S08]  /*0550*/  I2F.RP R0, R7 ;  /* 0x0000000700007306 */ /* 0x000e300000209400 */
[----:B0-----:R-:W0:Y:S02]  /*0560*/  MUFU.RCP R0, R0 ;  /* 0x0000000000007308 */ /* 0x001e240000001000 */
[----:B0-----:R-:W-:-:S06]  /*0570*/  VIADD R3, R0, 0xffffffe ;  /* 0x0ffffffe00037836 */ /* 0x001fcc0000000000 */
[----:B------:R-:W0:Y:S02]  /*0580*/  F2I.FTZ.U32.TRUNC.NTZ R3, R3 ;  /* 0x0000000300037305 */ /* 0x000e24000021f000 */
[----:B0-----:R-:W-:-:S04]  /*0590*/  IMAD.MOV R8, RZ, RZ, -R3 ;  /* 0x000000ffff087224 */ /* 0x001fc800078e0a03 */
[----:B------:R-:W-:Y:S01]  /*05a0*/  IMAD.MOV.U32 R2, RZ, RZ, R8 ;  /* 0x000000ffff027224 */ /* 0x000fe200078e0008 */
[----:B------:R-:W-:-:S03]  /*05b0*/  IABS R8, R11 ;  /* 0x0000000b00087213 */ /* 0x000fc60000000000 */
[----:B------:R-:W-:Y:S02]  /*05c0*/  IMAD R5, R2, R7, RZ ;  /* 0x0000000702057224 */ /* 0x000fe400078e02ff */
[----:B------:R-:W-:Y:S02]  /*05d0*/  IMAD.MOV.U32 R2, RZ, RZ, RZ ;  /* 0x000000ffff027224 */ /* 0x000fe400078e00ff */
[----:B------:R-:W-:Y:S02]  /*05e0*/  IMAD.MOV R0, RZ, RZ, -R8 ;  /* 0x000000ffff007224 */ /* 0x000fe400078e0a08 */
[----:B------:R-:W-:Y:S01]  /*05f0*/  IMAD.HI.U32 R2, R3, R5, R2 ;  /* 0x0000000503027227 */ /* 0x000fe200078e0002 */
[----:B------:R-:W-:-:S05]  /*0600*/  LOP3.LUT R3, R84, 0x1f, RZ, 0xc0, !PT ;  /* 0x0000001f54037812 */ /* 0x000fca00078ec0ff */
[----:B------:R-:W-:-:S04]  /*0610*/  IMAD.HI.U32 R2, R2, R9, RZ ;  /* 0x0000000902027227 */ /* 0x000fc800078e00ff */
[----:B------:R-:W-:-:S05]  /*0620*/  IMAD R0, R2, R0, R9 ;  /* 0x0000000002007224 */ /* 0x000fca00078e0209 */
[----:B------:R-:W-:-:S13]  /*0630*/  ISETP.GT.U32.AND P1, PT, R7, R0, PT ;  /* 0x000000000700720c */ /* 0x000fda0003f24070 */
[-C--:B------:R-:W-:Y:S01]  /*0640*/  @!P1 IADD3 R0, R0, -R7.reuse, RZ ;  /* 0x8000000700009210 */ /* 0x080fe20007ffe0ff */
[----:B------:R-:W-:Y:S01]  /*0650*/  @!P1 VIADD R2, R2, 0x1 ;  /* 0x0000000102029836 */ /* 0x000fe20000000000 */
[----:B------:R-:W-:Y:S02]  /*0660*/  ISETP.NE.AND P1, PT, R11, RZ, PT ;  /* 0x000000ff0b00720c */ /* 0x000fe40003f25270 */
[----:B------:R-:W-:Y:S02]  /*0670*/  ISETP.GE.U32.AND P0, PT, R0, R7, PT ;  /* 0x000000070000720c */ /* 0x000fe40003f06070 */
[----:B------:R-:W-:-:S04]  /*0680*/  LOP3.LUT R0, R4, R11, RZ, 0x3c, !PT ;  /* 0x0000000b04007212 */ /* 0x000fc800078e3cff */
[----:B------:R-:W-:-:S07]  /*0690*/  ISETP.GE.AND P2, PT, R0, RZ, PT ;  /* 0x000000ff0000720c */ /* 0x000fce0003f46270 */
[----:B------:R-:W-:Y:S01]  /*06a0*/  @P0 VIADD R2, R2, 0x1 ;  /* 0x0000000102020836 */ /* 0x000fe20000000000 */
[----:B------:R-:W-:-:S05]  /*06b0*/  ISETP.GT.AND P0, PT, R251, 0x3f, PT ;  /* 0x0000003ffb00780c */ /* 0x000fca0003f04270 */
[----:B------:R-:W-:Y:S01]  /*06c0*/  @!P2 IMAD.MOV R2, RZ, RZ, -R2 ;  /* 0x000000ffff02a224 */ /* 0x000fe200078e0a02 */
[----:B------:R-:W-:-:S05]  /*06d0*/  @!P1 LOP3.LUT R2, RZ, R11, RZ, 0x33, !PT ;  /* 0x0000000bff029212 */ /* 0x000fca00078e33ff */
[----:B------:R-:W-:Y:S02]  /*06e0*/  IMAD.MOV R0, RZ, RZ, -R2 ;  /* 0x000000ffff007224 */ /* 0x000fe400078e0a02 */
[----:B------:R-:W-:Y:S02]  /*06f0*/  IMAD.SHL.U32 R129, R2, 0x40, RZ ;  /* 0x0000004002817824 */ /* 0x000fe400078e00ff */
[----:B------:R-:W-:-:S04]  /*0700*/  IMAD R0, R11, R0, R4 ;  /* 0x000000000b007224 */ /* 0x000fc800078e0204 */
[----:B------:R-:W-:-:S04]  /*0710*/  IMAD.IADD R0, R6, 0x1, R0 ;  /* 0x0000000106007824 */ /* 0x000fc800078e0200 */
[----:B------:R-:W-:-:S05]  /*0720*/  IMAD R12, R0, 0x20, R3 ;  /* 0x00000020000c7824 */ /* 0x000fca00078e0203 */
[----:B------:R0:W-:Y:S01]  /*0730*/  STL [R1], R12 ;  /* 0x0000000c01007387 */ /* 0x0001e20000100800 */
[----:B------:R-:W-:Y:S05]  /*0740*/  @P0 BRA `(.L_x_0) ;  /* 0x0000000000340947 */ /* 0x000fea0003800000 */
[----:B------:R-:W-:Y:S01]  /*0750*/  IMAD.SHL.U32 R2, R54, 0x20, RZ ;  /* 0x0000002036027824 */ /* 0x000fe200078e00ff */
[----:B------:R-:W-:Y:S01]  /*0760*/  CS2R R88, SRZ ;  /* 0x0000000000587805 */ /* 0x000fe2000001ff00 */
[----:B------:R-:W-:Y:S01]  /*0770*/  IMAD.SHL.U32 R0, R84, 0x8, RZ ;  /* 0x0000000854007824 */ /* 0x000fe200078e00ff */
[----:B------:R-:W-:Y:S02]  /*0780*/  CS2R R90, SRZ ;  /* 0x00000000005a7805 */ /* 0x000fe4000001ff00 */
[----:B------:R-:W-:Y:S01]  /*0790*/  CS2R R60, SRZ ;  /* 0x00000000003c7805 */ /* 0x000fe2000001ff00 */
[----:B------:R1:W-:Y:S01]  /*07a0*/  STL [R1+0x4], R2 ;  /* 0x0000040201007387 */ /* 0x0003e20000100800 */
[----:B------:R-:W-:Y:S02]  /*07b0*/  CS2R R62, SRZ ;  /* 0x00000000003e7805 */ /* 0x000fe4000001ff00 */
[----:B------:R-:W-:Y:S02]  /*07c0*/  CS2R R80, SRZ ;  /* 0x0000000000507805 */ /* 0x000fe4000001ff00 */
[----:B------:R-:W-:Y:S01]  /*07d0*/  CS2R R82, SRZ ;  /* 0x0000000000527805 */ /* 0x000fe2000001ff00 */
[----:B------:R1:W-:Y:S01]  /*07e0*/  STL [R1+0x8], R0 ;  /* 0x0000080001007387 */ /* 0x0003e20000100800 */
[----:B------:R-:W-:-:S02]  /*07f0*/  CS2R R76, SRZ ;  /* 0x00000000004c7805 */ /* 0x000fc4000001ff00 */
[----:B------:R-:W-:Y:S01]  /*0800*/  CS2R R78, SRZ ;  /* 0x00000000004e7805 */ /* 0x000fe2000001ff00 */
[----:B------:R-:W-:Y:S06]  /*0810*/  BRA `(.L_x_1) ;  /* 0x0000008400447947 */ /* 0x000fec0003800000 */
.L_x_0:
[----:B------:R-:W-:Y:S01]  /*0820*/  IABS R10, R58 ;  /* 0x0000003a000a7213 */ /* 0x000fe20000000000 */
[C---:B------:R-:W-:Y:S01]  /*0830*/  VIADD R11, R129.reuse, 0x3e ;  /* 0x0000003e810b7836 */ /* 0x040fe20000000000 */
[----:B------:R-:W-:Y:S01]  /*0840*/  IABS R2, R59 ;  /* 0x0000003b00027213 */ /* 0x000fe20000000000 */
[C---:B------:R-:W-:Y:S01]  /*0850*/  VIADD R16, R129.reuse, 0x38 ;  /* 0x0000003881107836 */ /* 0x040fe20000000000 */
[----:B------:R-:W1:Y:S01]  /*0860*/  I2F.RP R3, R10 ;  /* 0x0000000a00037306 */ /* 0x000e620000209400 */
[----:B------:R-:W-:Y:S01]  /*0870*/  ISETP.GE.AND P2, PT, R12, RZ, PT ;  /* 0x000000ff0c00720c */ /* 0x000fe20003f46270 */
[C---:B------:R-:W-:Y:S01]  /*0880*/  VIADD R19, R129.reuse, 0x36 ;  /* 0x0000003681137836 */ /* 0x040fe20000000000 */
[----:B------:R-:W-:Y:S01]  /*0890*/  IABS R8, R11 ;  /* 0x0000000b00087213 */ /* 0x000fe20000000000 */
[----:B------:R-:W-:Y:S01]  /*08a0*/  VIADD R17, R129, 0x37 ;  /* 0x0000003781117836 */ /* 0x000fe20000000000 */
[----:B------:R-:W-:Y:S01]  /*08b0*/  ISETP.GE.AND P4, PT, R11, RZ, PT ;  /* 0x000000ff0b00720c */ /* 0x000fe20003f86270 */
[C---:B------:R-:W-:Y:S01]  /*08c0*/  VIADD R21, R129.reuse, 0x34 ;  /* 0x0000003481157836 */ /* 0x040fe20000000000 */
[----:B------:R-:W-:Y:S01]  /*08d0*/  ISETP.NE.AND P3, PT, R58, RZ, PT ;  /* 0x000000ff3a00720c */ /* 0x000fe20003f65270 */
[----:B------:R-:W2:Y:S01]  /*08e0*/  I2F.RP R0, R2 ;  /* 0x0000000200007306 */ /* 0x000ea20000209400 */
[----:B------:R-:W-:Y:S01]  /*08f0*/  IABS R14, R16 ;  /* 0x00000010000e7213 */ /* 0x000fe20000000000 */
[C---:B------:R-:W-:Y:S01]  /*0900*/  VIADD R20, R129.reuse, 0x35 ;  /* 0x0000003581147836 */ /* 0x040fe20000000000 */
[----:B------:R-:W-:Y:S01]  /*0910*/  IABS R15, R17 ;  /* 0x00000011000f7213 */ /* 0x000fe20000000000 */
[C---:B------:R-:W-:Y:S01]  /*0920*/  VIADD R24, R129.reuse, 0x30 ;  /* 0x0000003081187836 */ /* 0x040fe20000000000 */
[----:B------:R-:W-:Y:S01]  /*0930*/  IABS R18, R21 ;  /* 0x0000001500127213 */ /* 0x000fe20000000000 */
[C---:B------:R-:W-:Y:S01]  /*0940*/  VIADD R27, R129.reuse, 0x2f ;  /* 0x0000002f811b7836 */ /* 0x040fe20000000000 */
[C---:B------:R-:W-:Y:S01]  /*0950*/  IADD3 R62, R129.reuse, 0x1b, RZ ;  /* 0x0000001b813e7810 */ /* 0x040fe20007ffe0ff */
[----:B-1----:R-:W1:Y:S01]  /*0960*/  MUFU.RCP R3, R3 ;  /* 0x0000000300037308 */ /* 0x002e620000001000 */
[----:B------:R-:W-:Y:S01]  /*0970*/  IABS R22, R24 ;  /* 0x0000001800167213 */ /* 0x000fe20000000000 */
[C---:B------:R-:W-:Y:S01]  /*0980*/  VIADD R28, R129.reuse, 0x2e ;  /* 0x0000002e811c7836 */ /* 0x040fe20000000000 */
[----:B------:R-:W-:Y:S01]  /*0990*/  IABS R23, R27 ;  /* 0x0000001b00177213 */ /* 0x000fe20000000000 */
[C---:B------:R-:W-:Y:S01]  /*09a0*/  VIADD R29, R129.reuse, 0x2d ;  /* 0x0000002d811d7836 */ /* 0x040fe20000000000 */
[----:B------:R-:W3:Y:S01]  /*09b0*/  LDC.64 R152, c[0x0][0x218] ;  /* 0x00008600ff987b82 */ /* 0x000ee20000000a00 */
[C---:B------:R-:W-:Y:S01]  /*09c0*/  VIADD R31, R129.reuse, 0x2b ;  /* 0x0000002b811f7836 */ /* 0x040fe20000000000 */
[----:B------:R-:W-:Y:S01]  /*09d0*/  ULDC UR4, c[0x0][0x240] ;  /* 0x0000900000047ab9 */ /* 0x000fe20000000800 */
[----:B--2---:R-:W2:Y:S01]  /*09e0*/  MUFU.RCP R0, R0 ;  /* 0x0000000000007308 */ /* 0x004ea20000001000 */
[C---:B------:R-:W-:Y:S01]  /*09f0*/  VIADD R30, R129.reuse, 0x2c ;  /* 0x0000002c811e7836 */ /* 0x040fe20000000000 */
[----:B------:R-:W-:Y:S01]  /*0a00*/  ULDC UR5, c[0x0][0x234] ;  /* 0x00008d0000057ab9 */ /* 0x000fe20000000800 */
[----:B------:R-:W-:Y:S01]  /*0a10*/  IABS R26, R31 ;  /* 0x0000001f001a7213 */ /* 0x000fe20000000000 */
[C---:B------:R-:W-:Y:S01]  /*0a20*/  VIADD R32, R129.reuse, 0x29 ;  /* 0x0000002981207836 */ /* 0x040fe20000000000 */
[----:B------:R-:W-:Y:S01]  /*0a30*/  ULDC.64 UR10, c[0x0][0x210] ;  /* 0x00008400000a7ab9 */ /* 0x000fe20000000a00 */
[----:B------:R-:W-:Y:S01]  /*0a40*/  IABS R25, R30 ;  /* 0x0000001e00197213 */ /* 0x000fe20000000000 */
[----:B------:R-:W-:-:S02]  /*0a50*/  VIADD R33, R129, 0x27 ;  /* 0x0000002781217836 */ /* 0x000fc40000000000 */
[----:B-1----:R-:W-:Y:S01]  /*0a60*/  VIADD R6, R3, 0xffffffe ;  /* 0x0ffffffe03067836 */ /* 0x002fe20000000000 */
[----:B------:R-:W-:Y:S01]  /*0a70*/  IABS R3, R12 ;  /* 0x0000000c00037213 */ /* 0x000fe20000000000 */
[C---:B0-----:R-:W-:Y:S02]  /*0a80*/  VIADD R12, R129.reuse, 0x3b ;  /* 0x0000003b810c7836 */ /* 0x041fe40000000000 */
[----:B------:R0:W1:Y:S01]  /*0a90*/  F2I.FTZ.U32.TRUNC.NTZ R7, R6 ;  /* 0x0000000600077305 */ /* 0x000062000021f000 */
[C---:B------:R-:W-:Y:S02]  /*0aa0*/  VIADD R34, R129.reuse, 0x26 ;  /* 0x0000002681227836 */ /* 0x040fe40000000000 */
[----:B------:R-:W-:Y:S01]  /*0ab0*/  IABS R11, R12 ;  /* 0x0000000c000b7213 */ /* 0x000fe20000000000 */
[----:B--2---:R-:W-:Y:S02]  /*0ac0*/  VIADD R4, R0, 0xffffffe ;  /* 0x0ffffffe00047836 */ /* 0x004fe40000000000 */
[----:B------:R-:W-:-:S02]  /*0ad0*/  VIADD R36, R129, 0x23 ;  /* 0x0000002381247836 */ /* 0x000fc40000000000 */
[----:B------:R2:W4:Y:S01]  /*0ae0*/  F2I.FTZ.U32.TRUNC.NTZ R5, R4 ;  /* 0x0000000400057305 */ /* 0x000522000021f000 */
[----:B0-----:R-:W-:Y:S02]  /*0af0*/  IMAD.MOV.U32 R6, RZ, RZ, RZ ;  /* 0x000000ffff067224 */ /* 0x001fe400078e00ff */
[----:B------:R-:W-:Y:S01]  /*0b00*/  IABS R35, R36 ;  /* 0x0000002400237213 */ /* 0x000fe20000000000 */
[C---:B------:R-:W-:Y:S02]  /*0b10*/  VIADD R40, R129.reuse, 0x22 ;  /* 0x0000002281287836 */ /* 0x040fe40000000000 */
[----:B------:R-:W-:Y:S02]  /*0b20*/  VIADD R41, R129, 0x21 ;  /* 0x0000002181297836 */ /* 0x000fe40000000000 */
[----:B-1----:R-:W-:Y:S02]  /*0b30*/  IMAD.MOV R9, RZ, RZ, -R7 ;  /* 0x000000ffff097224 */ /* 0x002fe400078e0a07 */
[----:B--2---:R-:W-:-:S02]  /*0b40*/  IMAD.MOV.U32 R4, RZ, RZ, RZ ;  /* 0x000000ffff047224 */ /* 0x004fc400078e00ff */
[----:B------:R-:W-:Y:S02]  /*0b50*/  IMAD R9, R9, R10, RZ ;  /* 0x0000000a09097224 */ /* 0x000fe400078e02ff */
[----:B------:R-:W-:Y:S02]  /*0b60*/  VIADD R55, R129, 0x20 ;  /* 0x0000002081377836 */ /* 0x000fe40000000000 */
[----:B------:R-:W-:-:S03]  /*0b70*/  IMAD.HI.U32 R7, R7, R9, R6 ;  /* 0x0000000907077227 */ /* 0x000fc600078e0006 */
[----:B------:R-:W-:Y:S01]  /*0b80*/  IABS R38, R55 ;  /* 0x0000003700267213 */ /* 0x000fe20000000000 */
[----:B----4-:R-:W-:Y:S02]  /*0b90*/  IMAD.MOV R0, RZ, RZ, -R5 ;  /* 0x000000ffff007224 */ /* 0x010fe400078e0a05 */
[----:B------:R-:W-:-:S04]  /*0ba0*/  IMAD.HI.U32 R7, R7, R3, RZ ;  /* 0x0000000307077227 */ /* 0x000fc800078e00ff */
[----:B------:R-:W-:Y:S02]  /*0bb0*/  IMAD.MOV R7, RZ, RZ, -R7 ;  /* 0x000000ffff077224 */ /* 0x000fe400078e0a07 */
[C---:B------:R-:W-:Y:S02]  /*0bc0*/  VIADD R56, R129.reuse, 0x1f ;  /* 0x0000001f81387836 */ /* 0x040fe40000000000 */
[C---:B------:R-:W-:Y:S02]  /*0bd0*/  IMAD R7, R10.reuse, R7, R3 ;  /* 0x000000070a077224 */ /* 0x040fe400078e0203 */
[----:B------:R-:W-:Y:S01]  /*0be0*/  IMAD.MOV.U32 R3, RZ, RZ, R0 ;  /* 0x000000ffff037224 */ /* 0x000fe200078e0000 */
[----:B------:R-:W-:Y:S01]  /*0bf0*/  IABS R39, R56 ;  /* 0x0000003800277213 */ /* 0x000fe20000000000 */
[----:B------:R-:W-:Y:S01]  /*0c00*/  VIADD R0, R129, 0x3f ;  /* 0x0000003f81007836 */ /* 0x000fe20000000000 */
[----:B------:R-:W-:Y:S01]  /*0c10*/  ISETP.GT.U32.AND P0, PT, R10, R7, PT ;  /* 0x000000070a00720c */ /* 0x000fe20003f04070 */
[----:B------:R-:W-:-:S02]  /*0c20*/  IMAD R3, R3, R2, RZ ;  /* 0x0000000203037224 */ /* 0x000fc400078e02ff */
[----:B------:R-:W-:Y:S01]  /*0c30*/  VIADD R63, R129, 0x1a ;  /* 0x0000001a813f7836 */ /* 0x000fe20000000000 */
[----:B------:R-:W-:Y:S01]  /*0c40*/  IABS R6, R0 ;  /* 0x0000000000067213 */ /* 0x000fe20000000000 */
[----:B------:R-:W-:Y:S01]  /*0c50*/  IMAD.HI.U32 R3, R5, R3, R4 ;  /* 0x0000000305037227 */ /* 0x000fe200078e0004 */
[----:B------:R-:W-:-:S03]  /*0c60*/  ISETP.GE.AND P5, PT, R0, RZ, PT ;  /* 0x000000ff0000720c */ /* 0x000fc60003fa6270 */
[----:B------:R-:W-:Y:S02]  /*0c70*/  VIADD R0, R129, 0x3d ;  /* 0x0000003d81007836 */ /* 0x000fe40000000000 */
[----:B------:R-:W-:Y:S02]  /*0c80*/  IMAD.HI.U32 R4, R3, R6, RZ ;  /* 0x0000000603047227 */ /* 0x000fe400078e00ff */
[----:B------:R-:W-:Y:S02]  /*0c90*/  @!P0 IADD3 R7, R7, -R10, RZ ;  /* 0x8000000a07078210 */ /* 0x000fe40007ffe0ff */
[----:B------:R-:W-:Y:S02]  /*0ca0*/  IMAD.MOV R9, RZ, RZ, -R4 ;  /* 0x000000ffff097224 */ /* 0x000fe400078e0a04 */
[----:B------:R-:W-:Y:S01]  /*0cb0*/  ISETP.GT.U32.AND P0, PT, R10, R7, PT ;  /* 0x000000070a00720c */ /* 0x000fe20003f04070 */
[----:B------:R-:W-:-:S04]  /*0cc0*/  IMAD.HI.U32 R5, R3, R8, RZ ;  /* 0x0000000803057227 */ /* 0x000fc800078e00ff */
[C---:B------:R-:W-:Y:S01]  /*0cd0*/  IMAD R4, R2.reuse, R9, R6 ;  /* 0x0000000902047224 */ /* 0x040fe200078e0206 */
[----:B------:R-:W-:Y:S01]  /*0ce0*/  IABS R9, R0 ;  /* 0x0000000000097213 */ /* 0x000fe20000000000 */
[----:B------:R-:W-:Y:S02]  /*0cf0*/  IMAD.MOV R5, RZ, RZ, -R5 ;  /* 0x000000ffff057224 */ /* 0x000fe400078e0a05 */
[----:B------:R-:W-:Y:S01]  /*0d00*/  VIADD R61, R129, 0x1c ;  /* 0x0000001c813d7836 */ /* 0x000fe20000000000 */
[----:B------:R-:W-:Y:S01]  /*0d10*/  ISETP.GT.U32.AND P1, PT, R2, R4, PT ;  /* 0x000000040200720c */ /* 0x000fe20003f24070 */
[----:B------:R-:W-:-:S04]  /*0d20*/  IMAD.HI.U32 R6, R3, R9, RZ ;  /* 0x0000000903067227 */ /* 0x000fc800078e00ff */
[----:B------:R-:W-:Y:S02]  /*0d30*/  IMAD.MOV R6, RZ, RZ, -R6 ;  /* 0x000000ffff067224 */ /* 0x000fe400078e0a06 */
[----:B------:R-:W-:Y:S01]  /*0d40*/  @!P0 IMAD.IADD R7, R7, 0x1, -R10 ;  /* 0x0000000107078824 */ /* 0x000fe200078e0a0a */
[----:B------:R-:W-:Y:S01]  /*0d50*/  ISETP.GE.AND P0, PT, R0, RZ, PT ;  /* 0x000000ff0000720c */ /* 0x000fe20003f06270 */
[C---:B------:R-:W-:Y:S02]  /*0d60*/  IMAD R6, R2.reuse, R6, R9 ;  /* 0x0000000602067224 */ /* 0x040fe400078e0209 */
[----:B------:R-:W-:Y:S02]  /*0d70*/  IMAD R5, R2, R5, R8 ;  /* 0x0000000502057224 */ /* 0x000fe400078e0208 */
[----:B------:R-:W-:Y:S02]  /*0d80*/  @!P1 IMAD.IADD R4, R4, 0x1, -R2 ;  /* 0x0000000104049824 */ /* 0x000fe400078e0a02 */
[C---:B------:R-:W-:Y:S01]  /*0d90*/  VIADD R8, R129.reuse, 0x3c ;  /* 0x0000003c81087836 */ /* 0x040fe20000000000 */
[C---:B------:R-:W-:Y:S01]  /*0da0*/  ISETP.GT.U32.AND P6, PT, R2.reuse, R5, PT ;  /* 0x000000050200720c */ /* 0x040fe20003fc4070 */
[----:B------:R-:W-:Y:S01]  /*0db0*/  IMAD.MOV.U32 R0, RZ, RZ, R7 ;  /* 0x000000ffff007224 */ /* 0x000fe200078e0007 */
[----:B------:R-:W-:Y:S01]  /*0dc0*/  ISETP.GT.U32.AND P1, PT, R2, R4, PT ;  /* 0x000000040200720c */ /* 0x000fe20003f24070 */
[----:B------:R-:W-:Y:S01]  /*0dd0*/  VIADD R9, R129, 0x3a ;  /* 0x0000003a81097836 */ /* 0x000fe20000000000 */
[----:B------:R-:W-:Y:S01]  /*0de0*/  IABS R10, R8 ;  /* 0x00000008000a7213 */ /* 0x000fe20000000000 */
[----:B------:R-:W-:Y:S01]  /*0df0*/  @!P2 IMAD.MOV R0, RZ, RZ, -R0 ;  /* 0x000000ffff00a224 */ /* 0x000fe200078e0a00 */
[----:B------:R-:W-:Y:S01]  /*0e00*/  ISETP.GE.AND P2, PT, R8, RZ, PT ;  /* 0x000000ff0800720c */ /* 0x000fe20003f46270 */
[----:B------:R-:W-:Y:S01]  /*0e10*/  IMAD.HI.U32 R8, R3, R11, RZ ;  /* 0x0000000b03087227 */ /* 0x000fe200078e00ff */
[----:B------:R-:W-:-:S02]  /*0e20*/  @!P3 LOP3.LUT R0, RZ, R58, RZ, 0x33, !PT ;  /* 0x0000003aff00b212 */ /* 0x000fc400078e33ff */
[----:B------:R-:W-:Y:S01]  /*0e30*/  IABS R58, R63 ;  /* 0x0000003f003a7213 */ /* 0x000fe20000000000 */
[----:B------:R-:W-:Y:S02]  /*0e40*/  IMAD.MOV R8, RZ, RZ, -R8 ;  /* 0x000000ffff087224 */ /* 0x000fe400078e0a08 */
[----:B------:R-:W-:-:S04]  /*0e50*/  IMAD.HI.U32 R7, R3, R10, RZ ;  /* 0x0000000a03077227 */ /* 0x000fc800078e00ff */
[--C-:B------:R-:W-:Y:S01]  /*0e60*/  @!P1 IMAD.IADD R4, R4, 0x1, -R2.reuse ;  /* 0x0000000104049824 */ /* 0x100fe200078e0a02 */
[C---:B------:R-:W-:Y:S01]  /*0e70*/  ISETP.GT.U32.AND P1, PT, R2.reuse, R6, PT ;  /* 0x000000060200720c */ /* 0x040fe20003f24070 */
[----:B------:R-:W-:Y:S02]  /*0e80*/  IMAD R8, R2, R8, R11 ;  /* 0x0000000802087224 */ /* 0x000fe400078e020b */
[----:B------:R-:W-:Y:S02]  /*0e90*/  VIADD R11, R129, 0x39 ;  /* 0x00000039810b7836 */ /* 0x000fe40000000000 */
[----:B------:R-:W-:Y:S01]  /*0ea0*/  @!P6 IMAD.IADD R5, R5, 0x1, -R2 ;  /* 0x000000010505e824 */ /* 0x000fe200078e0a02 */
[----:B------:R-:W-:Y:S01]  /*0eb0*/  ISETP.GE.AND P6, PT, R12, RZ, PT ;  /* 0x000000ff0c00720c */ /* 0x000fe20003fc6270 */
[----:B------:R-:W-:Y:S01]  /*0ec0*/  IMAD.MOV R7, RZ, RZ, -R7 ;  /* 0x000000ffff077224 */ /* 0x000fe200078e0a07 */
[----:B------:R-:W-:Y:S01]  /*0ed0*/  IABS R13, R11 ;  /* 0x0000000b000d7213 */ /* 0x000fe20000000000 */
[----:B------:R-:W-:Y:S01]  /*0ee0*/  @!P5 IMAD.MOV R4, RZ, RZ, -R4 ;  /* 0x000000ffff04d224 */ /* 0x000fe200078e0a04 */
[C---:B------:R-:W-:Y:S01]  /*0ef0*/  ISETP.GT.U32.AND P3, PT, R2.reuse, R5, PT ;  /* 0x000000050200720c */ /* 0x040fe20003f64070 */
[----:B------:R-:W-:Y:S01]  /*0f00*/  IMAD R7, R2, R7, R10 ;  /* 0x0000000702077224 */ /* 0x000fe200078e020a */
[----:B------:R-:W-:Y:S01]  /*0f10*/  IABS R12, R9 ;  /* 0x00000009000c7213 */ /* 0x000fe20000000000 */
[----:B------:R-:W-:Y:S01]  /*0f20*/  IMAD.HI.U32 R10, R3, R13, RZ ;  /* 0x0000000d030a7227 */ /* 0x000fe200078e00ff */
[----:B------:R-:W-:-:S02]  /*0f30*/  @!P1 IADD3 R6, R6, -R2, RZ ;  /* 0x8000000206069210 */ /* 0x000fc40007ffe0ff */
[C---:B------:R-:W-:Y:S01]  /*0f40*/  ISETP.GT.U32.AND P5, PT, R2.reuse, R7, PT ;  /* 0x000000070200720c */ /* 0x040fe20003fa4070 */
[----:B------:R-:W-:Y:S01]  /*0f50*/  IMAD.MOV R10, RZ, RZ, -R10 ;  /* 0x000000ffff0a7224 */ /* 0x000fe200078e0a0a */
[C---:B------:R-:W-:Y:S01]  /*0f60*/  ISETP.GT.U32.AND P1, PT, R2.reuse, R6, PT ;  /* 0x000000060200720c */ /* 0x040fe20003f24070 */
[----:B------:R-:W-:Y:S02]  /*0f70*/  VIADD R64, R129, 0x19 ;  /* 0x0000001981407836 */ /* 0x000fe40000000000 */
[----:B------:R-:W-:Y:S02]  /*0f80*/  IMAD R10, R2, R10, R13 ;  /* 0x0000000a020a7224 */ /* 0x000fe400078e020d */
[----:B------:R-:W-:Y:S01]  /*0f90*/  @!P3 IMAD.IADD R5, R5, 0x1, -R2 ;  /* 0x000000010505b824 */ /* 0x000fe200078e0a02 */
[----:B------:R-:W-:Y:S01]  /*0fa0*/  ISETP.GE.AND P3, PT, R9, RZ, PT ;  /* 0x000000ff0900720c */ /* 0x000fe20003f66270 */
[----:B------:R-:W-:Y:S01]  /*0fb0*/  IMAD.HI.U32 R9, R3, R12, RZ ;  /* 0x0000000c03097227 */ /* 0x000fe200078e00ff */
[----:B------:R-:W-:-:S03]  /*0fc0*/  IABS R60, R64 ;  /* 0x00000040003c7213 */ /* 0x000fc60000000000 */
[----:B------:R-:W-:Y:S01]  /*0fd0*/  @!P4 IMAD.MOV R5, RZ, RZ, -R5 ;  /* 0x000000ffff05c224 */ /* 0x000fe200078e0a05 */
[----:B------:R-:W-:Y:S01]  /*0fe0*/  ISETP.GT.U32.AND P4, PT, R2, R8, PT ;  /* 0x000000080200720c */ /* 0x000fe20003f84070 */
[----:B------:R-:W-:Y:S01]  /*0ff0*/  @!P1 IMAD.IADD R6, R6, 0x1, -R2 ;  /* 0x0000000106069824 */ /* 0x000fe200078e0a02 */
[----:B------:R-:W-:Y:S01]  /*1000*/  ISETP.GE.AND P1, PT, R11, RZ, PT ;  /* 0x000000ff0b00720c */ /* 0x000fe20003f26270 */
[----:B------:R-:W-:-:S04]  /*1010*/  IMAD.HI.U32 R11, R3, R14, RZ ;  /* 0x0000000e030b7227 */ /* 0x000fc800078e00ff */
[----:B------:R-:W-:Y:S01]  /*1020*/  @!P0 IMAD.MOV R6, RZ, RZ, -R6 ;  /* 0x000000ffff068224 */ /* 0x000fe200078e0a06 */
[C---:B------:R-:W-:Y:S01]  /*1030*/  ISETP.GT.U32.AND P0, PT, R2.reuse, R10, PT ;  /* 0x0000000a0200720c */ /* 0x040fe20003f04070 */
[----:B------:R-:W-:Y:S02]  /*1040*/  IMAD.MOV R11, RZ, RZ, -R11 ;  /* 0x000000ffff0b7224 */ /* 0x000fe400078e0a0b */
[----:B------:R-:W-:Y:S02]  /*1050*/  @!P5 IMAD.IADD R7, R7, 0x1, -R2 ;  /* 0x000000010707d824 */ /* 0x000fe400078e0a02 */
[----:B------:R-:W-:Y:S01]  /*1060*/  IMAD R11, R2, R11, R14 ;  /* 0x0000000b020b7224 */ /* 0x000fe200078e020e */
[----:B------:R-:W-:Y:S01]  /*1070*/  IABS R14, R19 ;  /* 0x00000013000e7213 */ /* 0x000fe20000000000 */
[----:B------:R-:W-:Y:S01]  /*1080*/  @!P4 IMAD.IADD R8, R8, 0x1, -R2 ;  /* 0x000000010808c824 */ /* 0x000fe200078e0a02 */
[----:B------:R-:W-:Y:S01]  /*1090*/  ISETP.GT.U32.AND P5, PT, R2, R7, PT ;  /* 0x000000070200720c */ /* 0x000fe20003fa4070 */
[----:B------:R-:W-:-:S02]  /*10a0*/  IMAD.MOV R9, RZ, RZ, -R9 ;  /* 0x000000ffff097224 */ /* 0x000fc400078e0a09 */
[----:B------:R-:W-:Y:S01]  /*10b0*/  IMAD.HI.U32 R13, R3, R14, RZ ;  /* 0x0000000e030d7227 */ /* 0x000fe200078e00ff */
[----:B------:R-:W-:-:S03]  /*10c0*/  ISETP.GT.U32.AND P4, PT, R2, R8, PT ;  /* 0x000000080200720c */ /* 0x000fc60003f84070 */
[----:B------:R-:W-:Y:S02]  /*10d0*/  @!P0 IMAD.IADD R10, R10, 0x1, -R2 ;  /* 0x000000010a0a8824 */ /* 0x000fe400078e0a02 */
[----:B------:R-:W-:Y:S02]  /*10e0*/  IMAD.MOV R13, RZ, RZ, -R13 ;  /* 0x000000ffff0d7224 */ /* 0x000fe400078e0a0d */
[C---:B------:R-:W-:Y:S01]  /*10f0*/  IMAD R9, R2.reuse, R9, R12 ;  /* 0x0000000902097224 */ /* 0x040fe200078e020c */
[----:B------:R-:W-:Y:S01]  /*1100*/  ISETP.GT.U32.AND P0, PT, R2, R10, PT ;  /* 0x0000000a0200720c */ /* 0x000fe20003f04070 */
[----:B------:R-:W-:-:S04]  /*1110*/  IMAD.HI.U32 R12, R3, R15, RZ ;  /* 0x0000000f030c7227 */ /* 0x000fc800078e00ff */
[C---:B------:R-:W-:Y:S02]  /*1120*/  IMAD R13, R2.reuse, R13, R14 ;  /* 0x0000000d020d7224 */ /* 0x040fe400078e020e */
[----:B------:R-:W-:Y:S01]  /*1130*/  @!P5 IMAD.IADD R7, R7, 0x1, -R2 ;  /* 0x000000010707d824 */ /* 0x000fe200078e0a02 */
[----:B------:R-:W-:Y:S01]  /*1140*/  ISETP.GT.U32.AND P5, PT, R2, R9, PT ;  /* 0x000000090200720c */ /* 0x000fe20003fa4070 */
[----:B------:R-:W-:Y:S02]  /*1150*/  IMAD.MOV R12, RZ, RZ, -R12 ;  /* 0x000000ffff0c7224 */ /* 0x000fe400078e0a0c */
[--C-:B------:R-:W-:Y:S01]  /*1160*/  @!P4 IMAD.IADD R8, R8, 0x1, -R2.reuse ;  /* 0x000000010808c824 */ /* 0x100fe200078e0a02 */
[----:B------:R-:W-:Y:S01]  /*1170*/  ISETP.GT.U32.AND P4, PT, R2, R11, PT ;  /* 0x0000000b0200720c */ /* 0x000fe20003f84070 */
[----:B------:R-:W-:Y:S01]  /*1180*/  @!P0 IMAD.IADD R10, R10, 0x1, -R2 ;  /* 0x000000010a0a8824 */ /* 0x000fe200078e0a02 */
[C---:B------:R-:W-:Y:S01]  /*1190*/  ISETP.GT.U32.AND P0, PT, R2.reuse, R13, PT ;  /* 0x0000000d0200720c */ /* 0x040fe20003f04070 */
[----:B------:R-:W-:-:S02]  /*11a0*/  IMAD R12, R2, R12, R15 ;  /* 0x0000000c020c7224 */ /* 0x000fc400078e020f */
[----:B------:R-:W-:Y:S02]  /*11b0*/  @!P6 IMAD.MOV R8, RZ, RZ, -R8 ;  /* 0x000000ffff08e224 */ /* 0x000fe400078e0a08 */
[----:B------:R-:W-:Y:S01]  /*11c0*/  IMAD.HI.U32 R15, R3, R18, RZ ;  /* 0x00000012030f7227 */ /* 0x000fe200078e00ff */
[----:B------:R-:W-:-:S03]  /*11d0*/  ISETP.GT.U32.AND P6, PT, R2, R12, PT ;  /* 0x0000000c0200720c */ /* 0x000fc60003fc4070 */
[--C-:B------:R-:W-:Y:S02]  /*11e0*/  @!P5 IMAD.IADD R9, R9, 0x1, -R2.reuse ;  /* 0x000000010909d824 */ /* 0x100fe400078e0a02 */
[----:B------:R-:W-:Y:S01]  /*11f0*/  IMAD.MOV R15, RZ, RZ, -R15 ;  /* 0x000000ffff0f7224 */ /* 0x000fe200078e0a0f */
[----:B------:R-:W-:Y:S01]  /*1200*/  @!P4 IADD3 R11, R11, -R2, RZ ;  /* 0x800000020b0bc210 */ /* 0x000fe20007ffe0ff */
[----:B------:R-:W-:Y:S01]  /*1210*/  @!P0 IMAD.IADD R13, R13, 0x1, -R2 ;  /* 0x000000010d0d8824 */ /* 0x000fe200078e0a02 */
[----:B------:R-:W-:Y:S01]  /*1220*/  ISETP.GT.U32.AND P5, PT, R2, R9, PT ;  /* 0x000000090200720c */ /* 0x000fe20003fa4070 */
[----:B------:R-:W-:Y:S01]  /*1230*/  @!P2 IMAD.MOV R7, RZ, RZ, -R7 ;  /* 0x000000ffff07a224 */ /* 0x000fe200078e0a07 */
[----:B------:R-:W-:Y:S01]  /*1240*/  ISETP.GE.AND P2, PT, R16, RZ, PT ;  /* 0x000000ff1000720c */ /* 0x000fe20003f46270 */
[C---:B------:R-:W-:Y:S01]  /*1250*/  IMAD R15, R2.reuse, R15, R18 ;  /* 0x0000000f020f7224 */ /* 0x040fe200078e0212 */
[----:B------:R-:W-:Y:S01]  /*1260*/  ISETP.GT.U32.AND P0, PT, R2, R13, PT ;  /* 0x0000000d0200720c */ /* 0x000fe20003f04070 */
[----:B------:R-:W-:Y:S01]  /*1270*/  @!P6 IMAD.IADD R12, R12, 0x1, -R2 ;  /* 0x000000010c0ce824 */ /* 0x000fe200078e0a02 */
[----:B------:R-:W-:Y:S01]  /*1280*/  ISETP.GE.AND P6, PT, R19, RZ, PT ;  /* 0x000000ff1300720c */ /* 0x000fe20003fc6270 */
[----:B------:R-:W-:Y:S01]  /*1290*/  @!P1 IMAD.MOV R10, RZ, RZ, -R10 ;  /* 0x000000ffff0a9224 */ /* 0x000fe200078e0a0a */
[----:B------:R-:W-:Y:S01]  /*12a0*/  IABS R16, R20 ;  /* 0x0000001400107213 */ /* 0x000fe20000000000 */
[C---:B------:R-:W-:Y:S01]  /*12b0*/  VIADD R18, R129.reuse, 0x31 ;  /* 0x0000003181127836 */ /* 0x040fe20000000000 */
[----:B------:R-:W-:Y:S01]  /*12c0*/  ISETP.GT.U32.AND P4, PT, R2, R11, PT ;  /* 0x0000000b0200720c */ /* 0x000fe20003f84070 */
[----:B------:R-:W-:Y:S01]  /*12d0*/  VIADD R65, R129, 0x16 ;  /* 0x0000001681417836 */ /* 0x000fe20000000000 */
[----:B------:R-:W-:Y:S01]  /*12e0*/  ISETP.GE.AND P1, PT, R20, RZ, PT ;  /* 0x000000ff1400720c */ /* 0x000fe20003f26270 */
[----:B------:R-:W-:Y:S01]  /*12f0*/  @!P5 IMAD.IADD R9, R9, 0x1, -R2 ;  /* 0x000000010909d824 */ /* 0x000fe200078e0a02 */
[----:B------:R-:W-:Y:S01]  /*1300*/  ISETP.GE.AND P5, PT, R17, RZ, PT ;  /* 0x000000ff1100720c */ /* 0x000fe20003fa6270 */
[----:B------:R-:W-:-:S04]  /*1310*/  IMAD.HI.U32 R14, R3, R16, RZ ;  /* 0x00000010030e7227 */ /* 0x000fc800078e00ff */
[----:B------:R-:W-:Y:S01]  /*1320*/  @!P0 IMAD.IADD R13, R13, 0x1, -R2 ;  /* 0x000000010d0d8824 */ /* 0x000fe200078e0a02 */
[----:B------:R-:W-:Y:S01]  /*1330*/  ISETP.GE.AND P0, PT, R18, RZ, PT ;  /* 0x000000ff1200720c */ /* 0x000fe20003f06270 */
[----:B------:R-:W-:Y:S01]  /*1340*/  @!P3 IMAD.MOV R9, RZ, RZ, -R9 ;  /* 0x000000ffff09b224 */ /* 0x000fe200078e0a09 */
[C---:B------:R-:W-:Y:S01]  /*1350*/  ISETP.GT.U32.AND P3, PT, R2.reuse, R12, PT ;  /* 0x0000000c0200720c */ /* 0x040fe20003f64070 */
[----:B------:R-:W-:Y:S01]  /*1360*/  @!P6 IMAD.MOV R13, RZ, RZ, -R13 ;  /* 0x000000ffff0de224 */ /* 0x000fe200078e0a0d */
[C---:B------:R-:W-:Y:S01]  /*1370*/  ISETP.GT.U32.AND P6, PT, R2.reuse, R15, PT ;  /* 0x0000000f0200720c */ /* 0x040fe20003fc4070 */
[----:B------:R-:W-:Y:S02]  /*1380*/  IMAD.MOV R17, RZ, RZ, -R14 ;  /* 0x000000ffff117224 */ /* 0x000fe400078e0a0e */
[----:B------:R-:W-:Y:S01]  /*1390*/  @!P4 IMAD.IADD R11, R11, 0x1, -R2 ;  /* 0x000000010b0bc824 */ /* 0x000fe200078e0a02 */
[----:B------:R-:W-:Y:S01]  /*13a0*/  ISETP.GE.AND P4, PT, R21, RZ, PT ;  /* 0x000000ff1500720c */ /* 0x000fe20003f86270 */
[----:B------:R-:W-:Y:S01]  /*13b0*/  IMAD R14, R2, R17, R16 ;  /* 0x00000011020e7224 */ /* 0x000fe200078e0210 */
[----:B------:R-:W-:Y:S01]  /*13c0*/  IABS R21, R18 ;  /* 0x0000001200157213 */ /* 0x000fe20000000000 */
[----:B------:R-:W-:-:S02]  /*13d0*/  VIADD R17, R129, 0x32 ;  /* 0x0000003281117836 */ /* 0x000fc40000000000 */
[----:B------:R-:W-:Y:S02]  /*13e0*/  VIADD R16, R129, 0x33 ;  /* 0x0000003381107836 */ /* 0x000fe40000000000 */
[--C-:B------:R-:W-:Y:S01]  /*13f0*/  @!P3 IMAD.IADD R12, R12, 0x1, -R2.reuse ;  /* 0x000000010c0cb824 */ /* 0x100fe200078e0a02 */
[C---:B------:R-:W-:Y:S01]  /*1400*/  ISETP.GT.U32.AND P3, PT, R2.reuse, R14, PT ;  /* 0x0000000e0200720c */ /* 0x040fe20003f64070 */
[----:B------:R-:W-:Y:S01]  /*1410*/  @!P6 IMAD.IADD R15, R15, 0x1, -R2 ;  /* 0x000000010f0fe824 */ /* 0x000fe200078e0a02 */
[----:B------:R-:W-:Y:S01]  /*1420*/  IABS R20, R17 ;  /* 0x0000001100147213 */ /* 0x000fe20000000000 */
[----:B------:R-:W-:Y:S01]  /*1430*/  @!P5 IMAD.MOV R12, RZ, RZ, -R12 ;  /* 0x000000ffff0cd224 */ /* 0x000fe200078e0a0c */
[----:B------:R-:W-:Y:S01]  /*1440*/  IABS R19, R16 ;  /* 0x0000001000137213 */ /* 0x000fe20000000000 */
[----:B------:R-:W-:Y:S01]  /*1450*/  @!P2 IMAD.MOV R11, RZ, RZ, -R11 ;  /* 0x000000ffff0ba224 */ /* 0x000fe200078e0a0b */
[----:B------:R-:W-:Y:S01]  /*1460*/  ISETP.GE.AND P5, PT, R17, RZ, PT ;  /* 0x000000ff1100720c */ /* 0x000fe20003fa6270 */
[----:B------:R-:W-:Y:S01]  /*1470*/  IMAD.HI.U32 R17, R3, R20, RZ ;  /* 0x0000001403117227 */ /* 0x000fe200078e00ff */
[----:B------:R-:W-:-:S02]  /*1480*/  ISETP.GT.U32.AND P6, PT, R2, R15, PT ;  /* 0x0000000f0200720c */ /* 0x000fc40003fc4070 */
[----:B------:R-:W-:Y:S01]  /*1490*/  ISETP.GE.AND P2, PT, R16, RZ, PT ;  /* 0x000000ff1000720c */ /* 0x000fe20003f46270 */
[----:B------:R-:W-:-:S04]  /*14a0*/  IMAD.HI.U32 R16, R3, R19, RZ ;  /* 0x0000001303107227 */ /* 0x000fc800078e00ff */
[----:B------:R-:W-:Y:S02]  /*14b0*/  IMAD.MOV R17, RZ, RZ, -R17 ;  /* 0x000000ffff117224 */ /* 0x000fe400078e0a11 */
[----:B------:R-:W-:Y:S02]  /*14c0*/  IMAD.MOV R16, RZ, RZ, -R16 ;  /* 0x000000ffff107224 */ /* 0x000fe400078e0a10 */
[----:B------:R-:W-:Y:S02]  /*14d0*/  @!P3 IMAD.IADD R14, R14, 0x1, -R2 ;  /* 0x000000010e0eb824 */ /* 0x000fe400078e0a02 */
[C---:B------:R-:W-:Y:S02]  /*14e0*/  IMAD R17, R2.reuse, R17, R20 ;  /* 0x0000001102117224 */ /* 0x040fe400078e0214 */
[C---:B------:R-:W-:Y:S01]  /*14f0*/  IMAD R16, R2.reuse, R16, R19 ;  /* 0x0000001002107224 */ /* 0x040fe200078e0213 */
[----:B------:R-:W-:Y:S01]  /*1500*/  ISETP.GT.U32.AND P3, PT, R2, R14, PT ;  /* 0x0000000e0200720c */ /* 0x000fe20003f64070 */
[----:B------:R-:W-:-:S04]  /*1510*/  IMAD.HI.U32 R19, R3, R22, RZ ;  /* 0x0000001603137227 */ /* 0x000fc800078e00ff */
[----:B------:R-:W-:Y:S01]  /*1520*/  @!P6 IMAD.IADD R15, R15, 0x1, -R2 ;  /* 0x000000010f0fe824 */ /* 0x000fe200078e0a02 */
[----:B------:R-:W-:Y:S01]  /*1530*/  ISETP.GT.U32.AND P6, PT, R2, R17, PT ;  /* 0x000000110200720c */ /* 0x000fe20003fc4070 */
[----:B------:R-:W-:Y:S02]  /*1540*/  IMAD.MOV R19, RZ, RZ, -R19 ;  /* 0x000000ffff137224 */ /* 0x000fe400078e0a13 */
[----:B------:R-:W-:-:S04]  /*1550*/  IMAD.HI.U32 R20, R3, R23, RZ ;  /* 0x0000001703147227 */ /* 0x000fc800078e00ff */
[----:B------:R-:W-:Y:S01]  /*1560*/  IMAD.HI.U32 R18, R3, R21, RZ ;  /* 0x0000001503127227 */ /* 0x000fe200078e00ff */
[----:B------:R-:W-:Y:S02]  /*1570*/  @!P3 IADD3 R14, R14, -R2, RZ ;  /* 0x800000020e0eb210 */ /* 0x000fe40007ffe0ff */
[C---:B------:R-:W-:Y:S01]  /*1580*/  ISETP.GT.U32.AND P3, PT, R2.reuse, R16, PT ;  /* 0x000000100200720c */ /* 0x040fe20003f64070 */
[C---:B------:R-:W-:Y:S02]  /*1590*/  IMAD R19, R2.reuse, R19, R22 ;  /* 0x0000001302137224 */ /* 0x040fe400078e0216 */
[----:B------:R-:W-:Y:S02]  /*15a0*/  IMAD.MOV R20, RZ, RZ, -R20 ;  /* 0x000000ffff147224 */ /* 0x000fe400078e0a14 */
[----:B------:R-:W-:Y:S02]  /*15b0*/  IMAD.MOV R18, RZ, RZ, -R18 ;  /* 0x000000ffff127224 */ /* 0x000fe400078e0a12 */
[C---:B------:R-:W-:Y:S01]  /*15c0*/  IMAD R20, R2.reuse, R20, R23 ;  /* 0x0000001402147224 */ /* 0x040fe200078e0217 */
[----:B------:R-:W-:Y:S01]  /*15d0*/  IABS R23, R29 ;  /* 0x0000001d00177213 */ /* 0x000fe20000000000 */
[----:B------:R-:W-:Y:S01]  /*15e0*/  @!P4 IMAD.MOV R15, RZ, RZ, -R15 ;  /* 0x000000ffff0fc224 */ /* 0x000fe200078e0a0f */
[C---:B------:R-:W-:Y:S01]  /*15f0*/  ISETP.GT.U32.AND P4, PT, R2.reuse, R19, PT ;  /* 0x000000130200720c */ /* 0x040fe20003f84070 */
[C---:B------:R-:W-:Y:S01]  /*1600*/  IMAD R18, R2.reuse, R18, R21 ;  /* 0x0000001202127224 */ /* 0x040fe200078e0215 */
[----:B------:R-:W-:Y:S01]  /*1610*/  IABS R21, R28 ;  /* 0x0000001c00157213 */ /* 0x000fe20000000000 */
[----:B------:R-:W-:Y:S01]  /*1620*/  @!P6 IMAD.IADD R17, R17, 0x1, -R2 ;  /* 0x000000011111e824 */ /* 0x000fe200078e0a02 */
[C---:B------:R-:W-:Y:S01]  /*1630*/  ISETP.GT.U32.AND P6, PT, R2.reuse, R20, PT ;  /* 0x000000140200720c */ /* 0x040fe20003fc4070 */
[----:B------:R-:W-:Y:S01]  /*1640*/  @!P1 IMAD.MOV R14, RZ, RZ, -R14 ;  /* 0x000000ffff0e9224 */ /* 0x000fe200078e0a0e */
[----:B------:R-:W-:Y:S01]  /*1650*/  ISETP.GT.U32.AND P1, PT, R2, R18, PT ;  /* 0x000000120200720c */ /* 0x000fe20003f24070 */
[----:B------:R-:W-:-:S02]  /*1660*/  IMAD.MOV.U32 R22, RZ, RZ, R21 ;  /* 0x000000ffff167224 */ /* 0x000fc400078e0015 */
[----:B------:R-:W-:Y:S02]  /*1670*/  @!P3 IMAD.IADD R16, R16, 0x1, -R2 ;  /* 0x000000011010b824 */ /* 0x000fe400078e0a02 */
[----:B------:R-:W-:-:S03]  /*1680*/  IMAD.HI.U32 R21, R3, R22, RZ ;  /* 0x0000001603157227 */ /* 0x000fc600078e00ff */
[----:B------:R-:W-:Y:S01]  /*1690*/  ISETP.GT.U32.AND P3, PT, R2, R16, PT ;  /* 0x000000100200720c */ /* 0x000fe20003f64070 */
[--C-:B------:R-:W-:Y:S02]  /*16a0*/  @!P4 IMAD.IADD R19, R19, 0x1, -R2.reuse ;  /* 0x000000011313c824 */ /* 0x100fe400078e0a02 */
[----:B------:R-:W-:Y:S02]  /*16b0*/  IMAD.MOV R21, RZ, RZ, -R21 ;  /* 0x000000ffff157224 */ /* 0x000fe400078e0a15 */
[----:B------:R-:W-:Y:S01]  /*16c0*/  @!P6 IMAD.IADD R20, R20, 0x1, -R2 ;  /* 0x000000011414e824 */ /* 0x000fe200078e0a02 */
[C---:B------:R-:W-:Y:S01]  /*16d0*/  ISETP.GT.U32.AND P6, PT, R2.reuse, R19, PT ;  /* 0x000000130200720c */ /* 0x040fe20003fc4070 */
[----:B------:R-:W-:Y:S02]  /*16e0*/  IMAD R21, R2, R21, R22 ;  /* 0x0000001502157224 */ /* 0x000fe400078e0216 */
[----:B------:R-:W-:-:S04]  /*16f0*/  IMAD.HI.U32 R22, R3, R23, RZ ;  /* 0x0000001703167227 */ /* 0x000fc800078e00ff */
[----:B------:R-:W-:Y:S01]  /*1700*/  @!P1 IMAD.IADD R18, R18, 0x1, -R2 ;  /* 0x0000000112129824 */ /* 0x000fe200078e0a02 */
[----:B------:R-:W-:Y:S01]  /*1710*/  ISETP.GT.U32.AND P1, PT, R2, R17, PT ;  /* 0x000000110200720c */ /* 0x000fe20003f24070 */
[----:B------:R-:W-:Y:S02]  /*1720*/  IMAD.MOV R22, RZ, RZ, -R22 ;  /* 0x000000ffff167224 */ /* 0x000fe400078e0a16 */
[--C-:B------:R-:W-:Y:S01]  /*1730*/  @!P3 IMAD.IADD R16, R16, 0x1, -R2.reuse ;  /* 0x000000011010b824 */ /* 0x100fe200078e0a02 */
[C---:B------:R-:W-:Y:S01]  /*1740*/  ISETP.GT.U32.AND P4, PT, R2.reuse, R18, PT ;  /* 0x000000120200720c */ /* 0x040fe20003f84070 */
[----:B------:R-:W-:Y:S01]  /*1750*/  IMAD R22, R2, R22, R23 ;  /* 0x0000001602167224 */ /* 0x000fe200078e0217 */
[----:B------:R-:W-:Y:S01]  /*1760*/  ISETP.GE.AND P3, PT, R24, RZ, PT ;  /* 0x000000ff1800720c */ /* 0x000fe20003f66270 */
[----:B------:R-:W-:Y:S01]  /*1770*/  @!P6 IMAD.IADD R19, R19, 0x1, -R2 ;  /* 0x000000011313e824 */ /* 0x000fe200078e0a02 */
[----:B------:R-:W-:Y:S01]  /*1780*/  @!P2 IADD3 R16, -R16, RZ, RZ ;  /* 0x000000ff1010a210 */ /* 0x000fe20007ffe1ff */
[----:B------:R-:W-:Y:S01]  /*1790*/  IMAD.HI.U32 R24, R3, R26, RZ ;  /* 0x0000001a03187227 */ /* 0x000fe200078e00ff */
[----:B------:R-:W-:-:S02]  /*17a0*/  ISETP.GT.U32.AND P6, PT, R2, R22, PT ;  /* 0x000000160200720c */ /* 0x000fc40003fc4070 */
[C---:B------:R-:W-:Y:S01]  /*17b0*/  ISETP.GT.U32.AND P2, PT, R2.reuse, R20, PT ;  /* 0x000000140200720c */ /* 0x040fe20003f44070 */
[----:B------:R-:W-:Y:S01]  /*17c0*/  @!P1 IMAD.IADD R17, R17, 0x1, -R2 ;  /* 0x0000000111119824 */ /* 0x000fe200078e0a02 */
[----:B------:R-:W-:Y:S01]  /*17d0*/  ISETP.GT.U32.AND P1, PT, R2, R21, PT ;  /* 0x000000150200720c */ /* 0x000fe20003f24070 */
[----:B------:R-:W-:-:S04]  /*17e0*/  IMAD.HI.U32 R23, R3, R25, RZ ;  /* 0x0000001903177227 */ /* 0x000fc800078e00ff */
[----:B------:R-:W-:Y:S01]  /*17f0*/  @!P4 IMAD.IADD R18, R18, 0x1, -R2 ;  /* 0x000000011212c824 */ /* 0x000fe200078e0a02 */
[----:B------:R-:W-:Y:S01]  /*1800*/  ISETP.GE.AND P4, PT, R27, RZ, PT ;  /* 0x000000ff1b00720c */ /* 0x000fe20003f86270 */
[----:B------:R-:W-:Y:S02]  /*1810*/  IMAD.MOV R27, RZ, RZ, -R24 ;  /* 0x000000ffff1b7224 */ /* 0x000fe400078e0a18 */
[----:B------:R-:W-:Y:S02]  /*1820*/  @!P6 IMAD.IADD R22, R22, 0x1, -R2 ;  /* 0x000000011616e824 */ /* 0x000fe400078e0a02 */
[----:B------:R-:W-:Y:S02]  /*1830*/  @!P0 IMAD.MOV R18, RZ, RZ, -R18 ;  /* 0x000000ffff128224 */ /* 0x000fe400078e0a12 */
[--C-:B------:R-:W-:Y:S01]  /*1840*/  @!P1 IMAD.IADD R21, R21, 0x1, -R2.reuse ;  /* 0x0000000115159824 */ /* 0x100fe200078e0a02 */
[----:B------:R-:W-:Y:S01]  /*1850*/  ISETP.GT.U32.AND P0, PT, R2, R22, PT ;  /* 0x000000160200720c */ /* 0x000fe20003f04070 */
[----:B------:R-:W-:Y:S01]  /*1860*/  @!P2 IMAD.IADD R20, R20, 0x1, -R2 ;  /* 0x000000011414a824 */ /* 0x000fe200078e0a02 */
[----:B------:R-:W-:Y:S01]  /*1870*/  ISETP.GE.AND P2, PT, R28, RZ, PT ;  /* 0x000000ff1c00720c */ /* 0x000fe20003f46270 */
[----:B------:R-:W-:Y:S01]  /*1880*/  IMAD.MOV R23, RZ, RZ, -R23 ;  /* 0x000000ffff177224 */ /* 0x000fe200078e0a17 */
[----:B------:R-:W-:Y:S01]  /*1890*/  IABS R28, R32 ;  /* 0x00000020001c7213 */ /* 0x000fe20000000000 */
[C---:B------:R-:W-:Y:S01]  /*18a0*/  IMAD R24, R2.reuse, R27, R26 ;  /* 0x0000001b02187224 */ /* 0x040fe200078e021a */
[----:B------:R-:W-:Y:S01]  /*18b0*/  ISETP.GE.AND P1, PT, R29, RZ, PT ;  /* 0x000000ff1d00720c */ /* 0x000fe20003f26270 */
[----:B------:R-:W-:Y:S01]  /*18c0*/  VIADD R29, R129, 0x2a ;  /* 0x0000002a811d7836 */ /* 0x000fe20000000000 */
[----:B------:R-:W-:Y:S01]  /*18d0*/  ISETP.GT.U32.AND P6, PT, R2, R21, PT ;  /* 0x000000150200720c */ /* 0x000fe20003fc4070 */
[----:B------:R-:W-:-:S03]  /*18e0*/  IMAD.HI.U32 R26, R3, R28, RZ ;  /* 0x0000001c031a7227 */ /* 0x000fc600078e00ff */
[----:B------:R-:W-:Y:S01]  /*18f0*/  IABS R27, R29 ;  /* 0x0000001d001b7213 */ /* 0x000fe20000000000 */
[----:B------:R-:W-:Y:S02]  /*1900*/  IMAD R23, R2, R23, R25 ;  /* 0x0000001702177224 */ /* 0x000fe400078e0219 */
[----:B------:R-:W-:Y:S01]  /*1910*/  @!P0 IMAD.IADD R22, R22, 0x1, -R2 ;  /* 0x0000000116168824 */ /* 0x000fe200078e0a02 */
[----:B------:R-:W-:Y:S01]  /*1920*/  ISETP.GE.AND P0, PT, R29, RZ, PT ;  /* 0x000000ff1d00720c */ /* 0x000fe20003f06270 */
[----:B------:R-:W-:Y:S01]  /*1930*/  @!P4 IMAD.MOV R20, RZ, RZ, -R20 ;  /* 0x000000ffff14c224 */ /* 0x000fe200078e0a14 */
[----:B------:R-:W-:Y:S01]  /*1940*/  ISETP.GT.U32.AND P4, PT, R2, R24, PT ;  /* 0x000000180200720c */ /* 0x000fe20003f84070 */
[----:B------:R-:W-:Y:S01]  /*1950*/  @!P5 IMAD.MOV R17, RZ, RZ, -R17 ;  /* 0x000000ffff11d224 */ /* 0x000fe200078e0a11 */
[----:B------:R-:W-:Y:S01]  /*1960*/  IADD3 R29, -R26, RZ, RZ ;  /* 0x000000ff1a1d7210 */ /* 0x000fe20007ffe1ff */
[----:B------:R-:W-:Y:S01]  /*1970*/  IMAD.HI.U32 R25, R3, R27, RZ ;  /* 0x0000001b03197227 */ /* 0x000fe200078e00ff */
[----:B------:R-:W-:-:S03]  /*1980*/  ISETP.GT.U32.AND P5, PT, R2, R23, PT ;  /* 0x000000170200720c */ /* 0x000fc60003fa4070 */
[----:B------:R-:W-:Y:S01]  /*1990*/  @!P6 IMAD.IADD R21, R21, 0x1, -R2 ;  /* 0x000000011515e824 */ /* 0x000fe200078e0a02 */
[----:B------:R-:W-:Y:S01]  /*19a0*/  ISETP.GE.AND P6, PT, R31, RZ, PT ;  /* 0x000000ff1f00720c */ /* 0x000fe20003fc6270 */
[C---:B------:R-:W-:Y:S02]  /*19b0*/  IMAD R26, R2.reuse, R29, R28 ;  /* 0x0000001d021a7224 */ /* 0x040fe400078e021c */
[----:B------:R-:W-:Y:S02]  /*19c0*/  IMAD.MOV R25, RZ, RZ, -R25 ;  /* 0x000000ffff197224 */ /* 0x000fe400078e0a19 */
[----:B------:R-:W-:Y:S02]  /*19d0*/  VIADD R31, R129, 0x28 ;  /* 0x00000028811f7836 */ /* 0x000fe40000000000 */
[----:B------:R-:W-:Y:S01]  /*19e0*/  @!P1 IMAD.MOV R22, RZ, RZ, -R22 ;  /* 0x000000ffff169224 */ /* 0x000fe200078e0a16 */
[C---:B------:R-:W-:Y:S01]  /*19f0*/  ISETP.GT.U32.AND P1, PT, R2.reuse, R26, PT ;  /* 0x0000001a0200720c */ /* 0x040fe20003f24070 */
[----:B------:R-:W-:Y:S01]  /*1a00*/  IMAD R25, R2, R25, R27 ;  /* 0x0000001902197224 */ /* 0x000fe200078e021b */
[----:B------:R-:W-:Y:S01]  /*1a10*/  IABS R27, R31 ;  /* 0x0000001f001b7213 */ /* 0x000fe20000000000 */
[----:B------:R-:W-:-:S02]  /*1a20*/  @!P4 IMAD.IADD R24, R24, 0x1, -R2 ;  /* 0x000000011818c824 */ /* 0x000fc400078e0a02 */
[----:B------:R-:W-:Y:S02]  /*1a30*/  @!P5 IMAD.IADD R23, R23, 0x1, -R2 ;  /* 0x000000011717d824 */ /* 0x000fe400078e0a02 */
[----:B------:R-:W-:Y:S01]  /*1a40*/  IMAD.MOV.U32 R28, RZ, RZ, R27 ;  /* 0x000000ffff1c7224 */ /* 0x000fe200078e001b */
[C---:B------:R-:W-:Y:S01]  /*1a50*/  ISETP.GT.U32.AND P4, PT, R2.reuse, R24, PT ;  /* 0x000000180200720c */ /* 0x040fe20003f84070 */
[----:B------:R-:W-:Y:S01]  /*1a60*/  @!P2 IMAD.MOV R21, RZ, RZ, -R21 ;  /* 0x000000ffff15a224 */ /* 0x000fe200078e0a15 */
[C---:B------:R-:W-:Y:S01]  /*1a70*/  ISETP.GT.U32.AND P2, PT, R2.reuse, R25, PT ;  /* 0x000000190200720c */ /* 0x040fe20003f44070 */
[----:B------:R-:W-:Y:S01]  /*1a80*/  IMAD.HI.U32 R27, R3, R28, RZ ;  /* 0x0000001c031b7227 */ /* 0x000fe200078e00ff */
[----:B------:R-:W-:-:S03]  /*1a90*/  ISETP.GT.U32.AND P5, PT, R2, R23, PT ;  /* 0x000000170200720c */ /* 0x000fc60003fa4070 */
[----:B------:R-:W-:Y:S01]  /*1aa0*/  @!P3 IMAD.MOV R19, RZ, RZ, -R19 ;  /* 0x000000ffff13b224 */ /* 0x000fe200078e0a13 */
[----:B------:R-:W-:Y:S01]  /*1ab0*/  ISETP.GE.AND P3, PT, R30, RZ, PT ;  /* 0x000000ff1e00720c */ /* 0x000fe20003f66270 */
[--C-:B------:R-:W-:Y:S01]  /*1ac0*/  @!P1 IMAD.IADD R26, R26, 0x1, -R2.reuse ;  /* 0x000000011a1a9824 */ /* 0x100fe200078e0a02 */
[----:B------:R-:W-:Y:S01]  /*1ad0*/  IABS R30, R33 ;  /* 0x00000021001e7213 */ /* 0x000fe20000000000 */
[----:B------:R-:W-:Y:S02]  /*1ae0*/  IMAD.MOV R27, RZ, RZ, -R27 ;  /* 0x000000ffff1b7224 */ /* 0x000fe400078e0a1b */
[----:B------:R-:W-:Y:S01]  /*1af0*/  @!P4 IMAD.IADD R24, R24, 0x1, -R2 ;  /* 0x000000011818c824 */ /* 0x000fe200078e0a02 */
[C---:B------:R-:W-:Y:S01]  /*1b00*/  ISETP.GT.U32.AND P1, PT, R2.reuse, R26, PT ;  /* 0x0000001a0200720c */ /* 0x040fe20003f24070 */
[----:B------:R-:W-:Y:S01]  /*1b10*/  IMAD R27, R2, R27, R28 ;  /* 0x0000001b021b7224 */ /* 0x000fe200078e021c */
[----:B------:R-:W-:Y:S01]  /*1b20*/  ISETP.GE.AND P4, PT, R31, RZ, PT ;  /* 0x000000ff1f00720c */ /* 0x000fe20003f86270 */
[----:B------:R-:W-:-:S04]  /*1b30*/  IMAD.HI.U32 R28, R3, R30, RZ ;  /* 0x0000001e031c7227 */ /* 0x000fc800078e00ff */
[--C-:B------:R-:W-:Y:S02]  /*1b40*/  @!P2 IMAD.IADD R25, R25, 0x1, -R2.reuse ;  /* 0x000000011919a824 */ /* 0x100fe400078e0a02 */
[----:B------:R-:W-:Y:S01]  /*1b50*/  @!P5 IMAD.IADD R23, R23, 0x1, -R2 ;  /* 0x000000011717d824 */ /* 0x000fe200078e0a02 */
[----:B------:R-:W-:Y:S01]  /*1b60*/  ISETP.GE.AND P5, PT, R32, RZ, PT ;  /* 0x000000ff2000720c */ /* 0x000fe20003fa6270 */
[----:B------:R-:W-:Y:S01]  /*1b70*/  IMAD.MOV R31, RZ, RZ, -R28 ;  /* 0x000000ffff1f7224 */ /* 0x000fe200078e0a1c */
[C---:B------:R-:W-:Y:S01]  /*1b80*/  ISETP.GT.U32.AND P2, PT, R2.reuse, R25, PT ;  /* 0x000000190200720c */ /* 0x040fe20003f44070 */
[----:B------:R-:W-:Y:S01]  /*1b90*/  @!P3 IMAD.MOV R23, RZ, RZ, -R23 ;  /* 0x000000ffff17b224 */ /* 0x000fe200078e0a17 */
[C---:B------:R-:W-:Y:S01]  /*1ba0*/  ISETP.GT.U32.AND P3, PT, R2.reuse, R27, PT ;  /* 0x0000001b0200720c */ /* 0x040fe20003f64070 */
[----:B------:R-:W-:Y:S01]  /*1bb0*/  IMAD R28, R2, R31, R30 ;  /* 0x0000001f021c7224 */ /* 0x000fe200078e021e */
[----:B------:R-:W-:Y:S01]  /*1bc0*/  IABS R32, R34 ;  /* 0x0000002200207213 */ /* 0x000fe20000000000 */
[----:B------:R-:W-:-:S02]  /*1bd0*/  @!P1 IMAD.IADD R26, R26, 0x1, -R2 ;  /* 0x000000011a1a9824 */ /* 0x000fc400078e0a02 */
[----:B------:R-:W-:Y:S01]  /*1be0*/  VIADD R30, R129, 0x25 ;  /* 0x00000025811e7836 */ /* 0x000fe20000000000 */
[----:B------:R-:W-:Y:S01]  /*1bf0*/  ISETP.GT.U32.AND P1, PT, R2, R28, PT ;  /* 0x0000001c0200720c */ /* 0x000fe20003f24070 */
[----:B------:R-:W-:Y:S01]  /*1c00*/  @!P6 IMAD.MOV R24, RZ, RZ, -R24 ;  /* 0x000000ffff18e224 */ /* 0x000fe200078e0a18 */
[----:B------:R-:W-:Y:S01]  /*1c10*/  ISETP.GE.AND P6, PT, R33, RZ, PT ;  /* 0x000000ff2100720c */ /* 0x000fe20003fc6270 */
[----:B------:R-:W-:Y:S01]  /*1c20*/  IMAD.HI.U32 R29, R3, R32, RZ ;  /* 0x00000020031d7227 */ /* 0x000fe200078e00ff */
[----:B------:R-:W-:-:S03]  /*1c30*/  IABS R33, R30 ;  /* 0x0000001e00217213 */ /* 0x000fc60000000000 */
[--C-:B------:R-:W-:Y:S01]  /*1c40*/  @!P2 IMAD.IADD R25, R25, 0x1, -R2.reuse ;  /* 0x000000011919a824 */ /* 0x100fe200078e0a02 */
[----:B------:R-:W-:Y:S01]  /*1c50*/  ISETP.GE.AND P2, PT, R34, RZ, PT ;  /* 0x000000ff2200720c */ /* 0x000fe20003f46270 */
[--C-:B------:R-:W-:Y:S02]  /*1c60*/  @!P3 IMAD.IADD R27, R27, 0x1, -R2.reuse ;  /* 0x000000011b1bb824 */ /* 0x100fe400078e0a02 */
[----:B------:R-:W-:Y:S01]  /*1c70*/  @!P0 IMAD.MOV R25, RZ, RZ, -R25 ;  /* 0x000000ffff198224 */ /* 0x000fe200078e0a19 */
[----:B------:R-:W-:Y:S01]  /*1c80*/  ISETP.GE.AND P0, PT, R30, RZ, PT ;  /* 0x000000ff1e00720c */ /* 0x000fe20003f06270 */
[----:B------:R-:W-:Y:S01]  /*1c90*/  @!P1 IMAD.IADD R28, R28, 0x1, -R2 ;  /* 0x000000011c1c9824 */ /* 0x000fe200078e0a02 */
[C---:B------:R-:W-:Y:S01]  /*1ca0*/  ISETP.GT.U32.AND P3, PT, R2.reuse, R27, PT ;  /* 0x0000001b0200720c */ /* 0x040fe20003f64070 */
[----:B------:R-:W-:Y:S01]  /*1cb0*/  @!P5 IMAD.MOV R26, RZ, RZ, -R26 ;  /* 0x000000ffff1ad224 */ /* 0x000fe200078e0a1a */
[C---:B------:R-:W-:Y:S01]  /*1cc0*/  IADD3 R30, R129.reuse, 0x24, RZ ;  /* 0x00000024811e7810 */ /* 0x040fe20007ffe0ff */
[----:B------:R-:W-:Y:S01]  /*1cd0*/  IMAD.MOV R29, RZ, RZ, -R29 ;  /* 0x000000ffff1d7224 */ /* 0x000fe200078e0a1d */
[----:B------:R-:W-:Y:S01]  /*1ce0*/  ISETP.GT.U32.AND P1, PT, R2, R28, PT ;  /* 0x0000001c0200720c */ /* 0x000fe20003f24070 */
[----:B------:R-:W-:Y:S01]  /*1cf0*/  VIADD R66, R129, 0x15 ;  /* 0x0000001581427836 */ /* 0x000fe20000000000 */
[----:B------:R-:W-:Y:S01]  /*1d00*/  ISETP.GE.AND P5, PT, R30, RZ, PT ;  /* 0x000000ff1e00720c */ /* 0x000fe20003fa6270 */
[----:B------:R-:W-:Y:S01]  /*1d10*/  IMAD R29, R2, R29, R32 ;  /* 0x0000001d021d7224 */ /* 0x000fe200078e0220 */
[----:B------:R-:W-:Y:S01]  /*1d20*/  IABS R34, R30 ;  /* 0x0000001e00227213 */ /* 0x000fe20000000000 */
[----:B------:R-:W-:-:S04]  /*1d30*/  IMAD.HI.U32 R30, R3, R33, RZ ;  /* 0x00000021031e7227 */ /* 0x000fc800078e00ff */
[----:B------:R-:W-:Y:S02]  /*1d40*/  IMAD.MOV R30, RZ, RZ, -R30 ;  /* 0x000000ffff1e7224 */ /* 0x000fe400078e0a1e */
[--C-:B------:R-:W-:Y:S01]  /*1d50*/  @!P3 IMAD.IADD R27, R27, 0x1, -R2.reuse ;  /* 0x000000011b1bb824 */ /* 0x100fe200078e0a02 */
[C---:B------:R-:W-:Y:S01]  /*1d60*/  ISETP.GT.U32.AND P3, PT, R2.reuse, R29, PT ;  /* 0x0000001d0200720c */ /* 0x040fe20003f64070 */
[----:B------:R-:W-:Y:S02]  /*1d70*/  IMAD R30, R2, R30, R33 ;  /* 0x0000001e021e7224 */ /* 0x000fe400078e0221 */
[----:B------:R-:W-:Y:S02]  /*1d80*/  @!P1 IMAD.IADD R28, R28, 0x1, -R2 ;  /* 0x000000011c1c9824 */ /* 0x000fe400078e0a02 */
[----:B------:R-:W-:Y:S01]  /*1d90*/  IMAD.HI.U32 R32, R3, R35, RZ ;  /* 0x0000002303207227 */ /* 0x000fe200078e00ff */
[----:B------:R-:W-:-:S03]  /*1da0*/  ISETP.GT.U32.AND P1, PT, R2, R30, PT ;  /* 0x0000001e0200720c */ /* 0x000fc60003f24070 */
[----:B------:R-:W-:Y:S02]  /*1db0*/  IMAD.MOV R32, RZ, RZ, -R32 ;  /* 0x000000ffff207224 */ /* 0x000fe400078e0a20 */
[----:B------:R-:W-:-:S04]  /*1dc0*/  IMAD.HI.U32 R31, R3, R34, RZ ;  /* 0x00000022031f7227 */ /* 0x000fc800078e00ff */
[--C-:B------:R-:W-:Y:S02]  /*1dd0*/  @!P3 IMAD.IADD R29, R29, 0x1, -R2.reuse ;  /* 0x000000011d1db824 */ /* 0x100fe400078e0a02 */
[----:B------:R-:W-:Y:S01]  /*1de0*/  IMAD R32, R2, R32, R35 ;  /* 0x0000002002207224 */ /* 0x000fe200078e0223 */
[----:B------:R-:W-:Y:S01]  /*1df0*/  IABS R35, R40 ;  /* 0x0000002800237213 */ /* 0x000fe20000000000 */
[----:B------:R-:W-:Y:S01]  /*1e00*/  @!P1 IMAD.IADD R30, R30, 0x1, -R2 ;  /* 0x000000011e1e9824 */ /* 0x000fe200078e0a02 */
[----:B------:R-:W-:Y:S01]  /*1e10*/  ISETP.GT.U32.AND P3, PT, R2, R29, PT ;  /* 0x0000001d0200720c */ /* 0x000fe20003f64070 */
[----:B------:R-:W-:Y:S01]  /*1e20*/  @!P4 IMAD.MOV R27, RZ, RZ, -R27 ;  /* 0x000000ffff1bc224 */ /* 0x000fe200078e0a1b */
[----:B------:R-:W-:Y:S01]  /*1e30*/  ISETP.GE.AND P4, PT, R36, RZ, PT ;  /* 0x000000ff2400720c */ /* 0x000fe20003f86270 */
[----:B------:R-:W-:Y:S01]  /*1e40*/  IMAD.HI.U32 R33, R3, R35, RZ ;  /* 0x0000002303217227 */ /* 0x000fe200078e00ff */
[----:B------:R-:W-:Y:S02]  /*1e50*/  ISETP.GT.U32.AND P1, PT, R2, R30, PT ;  /* 0x0000001e0200720c */ /* 0x000fe40003f24070 */
[----:B------:R-:W-:Y:S01]  /*1e60*/  IABS R36, R41 ;  /* 0x0000002900247213 */ /* 0x000fe20000000000 */
[----:B------:R-:W-:-:S02]  /*1e70*/  IMAD.MOV R33, RZ, RZ, -R33 ;  /* 0x000000ffff217224 */ /* 0x000fc400078e0a21 */
[----:B------:R-:W-:Y:S02]  /*1e80*/  IMAD.MOV R31, RZ, RZ, -R31 ;  /* 0x000000ffff1f7224 */ /* 0x000fe400078e0a1f */
[C---:B------:R-:W-:Y:S02]  /*1e90*/  IMAD R33, R2.reuse, R33, R35 ;  /* 0x0000002102217224 */ /* 0x040fe400078e0223 */
[----:B------:R-:W-:Y:S01]  /*1ea0*/  @!P3 IMAD.IADD R29, R29, 0x1, -R2 ;  /* 0x000000011d1db824 */ /* 0x000fe200078e0a02 */
[C---:B------:R-:W-:Y:S01]  /*1eb0*/  ISETP.GT.U32.AND P3, PT, R2.reuse, R32, PT ;  /* 0x000000200200720c */ /* 0x040fe20003f64070 */
[----:B------:R-:W-:Y:S02]  /*1ec0*/  IMAD R31, R2, R31, R34 ;  /* 0x0000001f021f7224 */ /* 0x000fe400078e0222 */
[----:B------:R-:W-:Y:S01]  /*1ed0*/  @!P1 IADD3 R30, R30, -R2, RZ ;  /* 0x800000021e1e9210 */ /* 0x000fe20007ffe0ff */
[----:B------:R-:W-:Y:S01]  /*1ee0*/  IMAD.HI.U32 R34, R3, R36, RZ ;  /* 0x0000002403227227 */ /* 0x000fe200078e00ff */
[----:B------:R-:W-:-:S03]  /*1ef0*/  ISETP.GT.U32.AND P1, PT, R2, R33, PT ;  /* 0x000000210200720c */ /* 0x000fc60003f24070 */
[----:B------:R-:W-:Y:S01]  /*1f00*/  @!P6 IMAD.MOV R28, RZ, RZ, -R28 ;  /* 0x000000ffff1ce224 */ /* 0x000fe200078e0a1c */
[----:B------:R-:W-:Y:S01]  /*1f10*/  ISETP.GT.U32.AND P6, PT, R2, R31, PT ;  /* 0x0000001f0200720c */ /* 0x000fe20003fc4070 */
[----:B------:R-:W-:Y:S02]  /*1f20*/  IMAD.MOV R37, RZ, RZ, -R34 ;  /* 0x000000ffff257224 */ /* 0x000fe400078e0a22 */
[----:B------:R-:W-:-:S04]  /*1f30*/  IMAD.HI.U32 R35, R3, R38, RZ ;  /* 0x0000002603237227 */ /* 0x000fc800078e00ff */
[--C-:B------:R-:W-:Y:S02]  /*1f40*/  @!P3 IMAD.IADD R32, R32, 0x1, -R2.reuse ;  /* 0x000000012020b824 */ /* 0x100fe400078e0a02 */
[----:B------:R-:W-:Y:S02]  /*1f50*/  @!P1 IMAD.IADD R33, R33, 0x1, -R2 ;  /* 0x0000000121219824 */ /* 0x000fe400078e0a02 */
[C---:B------:R-:W-:Y:S01]  /*1f60*/  IMAD R34, R2.reuse, R37, R36 ;  /* 0x0000002502227224 */ /* 0x040fe200078e0224 */
[C---:B------:R-:W-:Y:S01]  /*1f70*/  ISETP.GT.U32.AND P3, PT, R2.reuse, R32, PT ;  /* 0x000000200200720c */ /* 0x040fe20003f64070 */
[----:B------:R-:W-:Y:S01]  /*1f80*/  IMAD.MOV.U32 R37, RZ, RZ, R39 ;  /* 0x000000ffff257224 */ /* 0x000fe200078e0027 */
[----:B------:R-:W-:Y:S01]  /*1f90*/  ISETP.GT.U32.AND P1, PT, R2, R33, PT ;  /* 0x000000210200720c */ /* 0x000fe20003f24070 */
[----:B------:R-:W-:Y:S02]  /*1fa0*/  IMAD.MOV R35, RZ, RZ, -R35 ;  /* 0x000000ffff237224 */ /* 0x000fe400078e0a23 */
[----:B------:R-:W-:-:S04]  /*1fb0*/  IMAD.HI.U32 R36, R3, R37, RZ ;  /* 0x0000002503247227 */ /* 0x000fc800078e00ff */
[----:B------:R-:W-:Y:S02]  /*1fc0*/  IMAD R35, R2, R35, R38 ;  /* 0x0000002302237224 */ /* 0x000fe400078e0226 */
[----:B------:R-:W-:Y:S02]  /*1fd0*/  IMAD.MOV R36, RZ, RZ, -R36 ;  /* 0x000000ffff247224 */ /* 0x000fe400078e0a24 */
[--C-:B------:R-:W-:Y:S02]  /*1fe0*/  @!P6 IMAD.IADD R31, R31, 0x1, -R2.reuse ;  /* 0x000000011f1fe824 */ /* 0x100fe400078e0a02 */
[--C-:B------:R-:W-:Y:S01]  /*1ff0*/  @!P3 IMAD.IADD R32, R32, 0x1, -R2.reuse ;  /* 0x000000012020b824 */ /* 0x100fe200078e0a02 */
[C---:B------:R-:W-:Y:S01]  /*2000*/  ISETP.GT.U32.AND P3, PT, R2.reuse, R35, PT ;  /* 0x000000230200720c */ /* 0x040fe20003f64070 */
[C---:B------:R-:W-:Y:S01]  /*2010*/  IMAD R36, R2.reuse, R36, R37 ;  /* 0x0000002402247224 */ /* 0x040fe200078e0225 */
[----:B------:R-:W-:Y:S01]  /*2020*/  ISETP.GT.U32.AND P6, PT, R2, R31, PT ;  /* 0x0000001f0200720c */ /* 0x000fe20003fc4070 */
[----:B------:R-:W-:Y:S01]  /*2030*/  @!P2 IMAD.MOV R29, RZ, RZ, -R29 ;  /* 0x000000ffff1da224 */ /* 0x000fe200078e0a1d */
[----:B------:R-:W-:Y:S01]  /*2040*/  ISETP.GE.AND P2, PT, R40, RZ, PT ;  /* 0x000000ff2800720c */ /* 0x000fe20003f46270 */
[----:B------:R-:W-:Y:S01]  /*2050*/  @!P1 IMAD.IADD R33, R33, 0x1, -R2 ;  /* 0x0000000121219824 */ /* 0x000fe200078e0a02 */
[----:B------:R-:W-:Y:S01]  /*2060*/  ISETP.GT.U32.AND P1, PT, R2, R36, PT ;  /* 0x000000240200720c */ /* 0x000fe20003f24070 */
[----:B------:R-:W-:-:S02]  /*2070*/  VIADD R40, R129, 0x1e ;  /* 0x0000001e81287836 */ /* 0x000fc40000000000 */
[----:B------:R-:W-:Y:S01]  /*2080*/  @!P0 IMAD.MOV R30, RZ, RZ, -R30 ;  /* 0x000000ffff1e8224 */ /* 0x000fe200078e0a1e */
[----:B------:R-:W-:Y:S01]  /*2090*/  ISETP.GE.AND P0, PT, R41, RZ, PT ;  /* 0x000000ff2900720c */ /* 0x000fe20003f06270 */
[----:B------:R-:W-:Y:S01]  /*20a0*/  VIADD R41, R129, 0x1d ;  /* 0x0000001d81297836 */ /* 0x000fe20000000000 */
[----:B------:R-:W-:Y:S01]  /*20b0*/  IABS R38, R40 ;  /* 0x0000002800267213 */ /* 0x000fe20000000000 */
[--C-:B------:R-:W-:Y:S02]  /*20c0*/  @!P3 IMAD.IADD R35, R35, 0x1, -R2.reuse ;  /* 0x000000012323b824 */ /* 0x100fe400078e0a02 */
[--C-:B------:R-:W-:Y:S01]  /*20d0*/  @!P6 IMAD.IADD R31, R31, 0x1, -R2.reuse ;  /* 0x000000011f1fe824 */ /* 0x100fe200078e0a02 */
[C---:B------:R-:W-:Y:S01]  /*20e0*/  ISETP.GT.U32.AND P6, PT, R2.reuse, R34, PT ;  /* 0x000000220200720c */ /* 0x040fe20003fc4070 */
[----:B------:R-:W-:Y:S01]  /*20f0*/  IMAD.HI.U32 R37, R3, R38, RZ ;  /* 0x0000002603257227 */ /* 0x000fe200078e00ff */
[----:B------:R-:W-:Y:S02]  /*2100*/  IABS R39, R41 ;  /* 0x0000002900277213 */ /* 0x000fe40000000000 */
[----:B------:R-:W-:Y:S01]  /*2110*/  ISETP.GT.U32.AND P3, PT, R2, R35, PT ;  /* 0x000000230200720c */ /* 0x000fe20003f64070 */
[----:B------:R-:W-:-:S02]  /*2120*/  @!P1 IMAD.IADD R36, R36, 0x1, -R2 ;  /* 0x0000000124249824 */ /* 0x000fc400078e0a02 */
[----:B------:R-:W-:Y:S02]  /*2130*/  IMAD.MOV R37, RZ, RZ, -R37 ;  /* 0x000000ffff257224 */ /* 0x000fe400078e0a25 */
[----:B------:R-:W-:Y:S01]  /*2140*/  @!P4 IMAD.MOV R32, RZ, RZ, -R32 ;  /* 0x000000ffff20c224 */ /* 0x000fe200078e0a20 */
[C---:B------:R-:W-:Y:S01]  /*2150*/  ISETP.GT.U32.AND P1, PT, R2.reuse, R36, PT ;  /* 0x000000240200720c */ /* 0x040fe20003f24070 */
[----:B------:R-:W-:Y:S01]  /*2160*/  IMAD R38, R2, R37, R38 ;  /* 0x0000002502267224 */ /* 0x000fe200078e0226 */
[----:B------:R-:W-:Y:S01]  /*2170*/  ISETP.GE.AND P4, PT, R56, RZ, PT ;  /* 0x000000ff3800720c */ /* 0x000fe20003f86270 */
[----:B------:R-:W-:Y:S01]  /*2180*/  IMAD.HI.U32 R37, R3, R39, RZ ;  /* 0x0000002703257227 */ /* 0x000fe200078e00ff */
[----:B------:R-:W-:-:S03]  /*2190*/  IABS R56, R62 ;  /* 0x0000003e00387213 */ /* 0x000fc60000000000 */
[----:B------:R-:W-:Y:S02]  /*21a0*/  IMAD.MOV R37, RZ, RZ, -R37 ;  /* 0x000000ffff257224 */ /* 0x000fe400078e0a25 */
[--C-:B------:R-:W-:Y:S02]  /*21b0*/  @!P6 IMAD.IADD R34, R34, 0x1, -R2.reuse ;  /* 0x000000012222e824 */ /* 0x100fe400078e0a02 */
[--C-:B------:R-:W-:Y:S01]  /*21c0*/  @!P3 IMAD.IADD R35, R35, 0x1, -R2.reuse ;  /* 0x000000012323b824 */ /* 0x100fe200078e0a02 */
[C---:B------:R-:W-:Y:S01]  /*21d0*/  ISETP.GT.U32.AND P3, PT, R2.reuse, R38, PT ;  /* 0x000000260200720c */ /* 0x040fe20003f64070 */
[C---:B------:R-:W-:Y:S01]  /*21e0*/  IMAD R37, R2.reuse, R37, R39 ;  /* 0x0000002502257224 */ /* 0x040fe200078e0227 */
[----:B------:R-:W-:Y:S01]  /*21f0*/  ISETP.GT.U32.AND P6, PT, R2, R34, PT ;  /* 0x000000220200720c */ /* 0x000fe20003fc4070 */
[----:B------:R-:W-:Y:S02]  /*2200*/  @!P1 IMAD.IADD R36, R36, 0x1, -R2 ;  /* 0x0000000124249824 */ /* 0x000fe400078e0a02 */
[----:B------:R-:W-:Y:S01]  /*2210*/  @!P5 IMAD.MOV R31, RZ, RZ, -R31 ;  /* 0x000000ffff1fd224 */ /* 0x000fe200078e0a1f */
[----:B------:R-:W-:Y:S01]  /*2220*/  ISETP.GT.U32.AND P1, PT, R2, R37, PT ;  /* 0x000000250200720c */ /* 0x000fe20003f24070 */
[----:B------:R-:W-:Y:S01]  /*2230*/  @!P2 IMAD.MOV R33, RZ, RZ, -R33 ;  /* 0x000000ffff21a224 */ /* 0x000fe200078e0a21 */
[----:B------:R-:W-:Y:S01]  /*2240*/  ISETP.GE.AND P5, PT, R55, RZ, PT ;  /* 0x000000ff3700720c */ /* 0x000fe20003fa6270 */
[----:B------:R-:W-:Y:S01]  /*2250*/  @!P4 IMAD.MOV R36, RZ, RZ, -R36 ;  /* 0x000000ffff24c224 */ /* 0x000fe200078e0a24 */
[----:B------:R-:W-:Y:S01]  /*2260*/  IABS R55, R61 ;  /* 0x0000003d00377213 */ /* 0x000fe20000000000 */
[----:B------:R-:W-:-:S02]  /*2270*/  VIADD R68, R129, 0x14 ;  /* 0x0000001481447836 */ /* 0x000fc40000000000 */
[--C-:B------:R-:W-:Y:S01]  /*2280*/  @!P3 IMAD.IADD R38, R38, 0x1, -R2.reuse ;  /* 0x000000012626b824 */ /* 0x100fe200078e0a02 */
[----:B------:R-:W-:Y:S01]  /*2290*/  ISETP.GE.AND P3, PT, R41, RZ, PT ;  /* 0x000000ff2900720c */ /* 0x000fe20003f66270 */
[----:B------:R-:W-:Y:S01]  /*22a0*/  @!P6 IMAD.IADD R34, R34, 0x1, -R2 ;  /* 0x000000012222e824 */ /* 0x000fe200078e0a02 */
[----:B------:R-:W-:Y:S01]  /*22b0*/  ISETP.GE.AND P6, PT, R40, RZ, PT ;  /* 0x000000ff2800720c */ /* 0x000fe20003fc6270 */
[----:B------:R-:W-:-:S04]  /*22c0*/  IMAD.HI.U32 R40, R3, R56, RZ ;  /* 0x0000003803287227 */ /* 0x000fc800078e00ff */
[----:B------:R-:W-:Y:S01]  /*22d0*/  @!P1 IMAD.IADD R37, R37, 0x1, -R2 ;  /* 0x0000000125259824 */ /* 0x000fe200078e0a02 */
[----:B------:R-:W-:Y:S01]  /*22e0*/  ISETP.GT.U32.AND P1, PT, R2, R38, PT ;  /* 0x000000260200720c */ /* 0x000fe20003f24070 */
[----:B------:R-:W-:-:S03]  /*22f0*/  IMAD.HI.U32 R41, R3, R58, RZ ;  /* 0x0000003a03297227 */ /* 0x000fc600078e00ff */
[----:B------:R-:W-:Y:S01]  /*2300*/  ISETP.GT.U32.AND P2, PT, R2, R37, PT ;  /* 0x000000250200720c */ /* 0x000fe20003f44070 */
[----:B------:R-:W-:Y:S02]  /*2310*/  IMAD.MOV R57, RZ, RZ, -R40 ;  /* 0x000000ffff397224 */ /* 0x000fe400078e0a28 */
[----:B------:R-:W-:Y:S02]  /*2320*/  IMAD.MOV R41, RZ, RZ, -R41 ;  /* 0x000000ffff297224 */ /* 0x000fe400078e0a29 */
[----:B------:R-:W-:-:S04]  /*2330*/  IMAD.HI.U32 R39, R3, R55, RZ ;  /* 0x0000003703277227 */ /* 0x000fc800078e00ff */
[C---:B------:R-:W-:Y:S02]  /*2340*/  IMAD R40, R2.reuse, R57, R56 ;  /* 0x0000003902287224 */ /* 0x040fe400078e0238 */
[C---:B------:R-:W-:Y:S02]  /*2350*/  IMAD R41, R2.reuse, R41, R58 ;  /* 0x0000002902297224 */ /* 0x040fe400078e023a */
[----:B------:R-:W-:Y:S01]  /*2360*/  IMAD.MOV R39, RZ, RZ, -R39 ;  /* 0x000000ffff277224 */ /* 0x000fe200078e0a27 */
[----:B------:R-:W-:Y:S01]  /*2370*/  ISETP.GT.U32.AND P4, PT, R2, R40, PT ;  /* 0x000000280200720c */ /* 0x000fe20003f84070 */
[----:B------:R-:W-:Y:S02]  /*2380*/  IMAD.MOV.U32 R56, RZ, RZ, R60 ;  /* 0x000000ffff387224 */ /* 0x000fe400078e003c */
[----:B------:R-:W-:Y:S01]  /*2390*/  @!P1 IMAD.IADD R38, R38, 0x1, -R2 ;  /* 0x0000000126269824 */ /* 0x000fe200078e0a02 */
[C---:B------:R-:W-:Y:S01]  /*23a0*/  ISETP.GT.U32.AND P1, PT, R2.reuse, R41, PT ;  /* 0x000000290200720c */ /* 0x040fe20003f24070 */
[----:B------:R-:W-:-:S02]  /*23b0*/  IMAD R39, R2, R39, R55 ;  /* 0x0000002702277224 */ /* 0x000fc400078e0237 */
[----:B------:R-:W-:Y:S02]  /*23c0*/  VIADD R58, R129, 0x18 ;  /* 0x00000018813a7836 */ /* 0x000fe40000000000 */
[----:B------:R-:W-:-:S03]  /*23d0*/  IMAD.HI.U32 R55, R3, R56, RZ ;  /* 0x0000003803377227 */ /* 0x000fc600078e00ff */
[----:B------:R-:W-:Y:S01]  /*23e0*/  IABS R57, R58 ;  /* 0x0000003a00397213 */ /* 0x000fe20000000000 */
[----:B------:R-:W-:Y:S01]  /*23f0*/  @!P0 IMAD.MOV R34, RZ, RZ, -R34 ;  /* 0x000000ffff228224 */ /* 0x000fe200078e0a22 */
[----:B------:R-:W-:Y:S01]  /*2400*/  ISETP.GT.U32.AND P0, PT, R2, R39, PT ;  /* 0x000000270200720c */ /* 0x000fe20003f04070 */
[----:B------:R-:W-:Y:S02]  /*2410*/  IMAD.MOV R55, RZ, RZ, -R55 ;  /* 0x000000ffff377224 */ /* 0x000fe400078e0a37 */
[----:B------:R-:W-:Y:S01]  /*2420*/  @!P2 IMAD.IADD R37, R37, 0x1, -R2 ;  /* 0x000000012525a824 */ /* 0x000fe200078e0a02 */
[----:B------:R-:W-:Y:S01]  /*2430*/  ISETP.GE.AND P2, PT, R62, RZ, PT ;  /* 0x000000ff3e00720c */ /* 0x000fe20003f46270 */
[----:B------:R-:W-:Y:S01]  /*2440*/  IMAD R56, R2, R55, R56 ;  /* 0x0000003702387224 */ /* 0x000fe200078e0238 */
[----:B------:R-:W-:Y:S01]  /*2450*/  IADD3 R62, R129, 0x17, RZ ;  /* 0x00000017813e7810 */ /* 0x000fe20007ffe0ff */
[----:B------:R-:W-:Y:S02]  /*2460*/  @!P4 IMAD.IADD R40, R40, 0x1, -R2 ;  /* 0x000000012828c824 */ /* 0x000fe400078e0a02 */
[----:B------:R-:W-:Y:S01]  /*2470*/  IMAD.HI.U32 R55, R3, R57, RZ ;  /* 0x0000003903377227 */ /* 0x000fe200078e00ff */
[----:B------:R-:W-:-:S03]  /*2480*/  IABS R60, R62 ;  /* 0x0000003e003c7213 */ /* 0x000fc60000000000 */
[----:B------:R-:W-:Y:S02]  /*2490*/  @!P1 IMAD.IADD R41, R41, 0x1, -R2 ;  /* 0x0000000129299824 */ /* 0x000fe400078e0a02 */
[----:B------:R-:W-:Y:S01]  /*24a0*/  @!P6 IMAD.MOV R38, RZ, RZ, -R38 ;  /* 0x000000ffff26e224 */ /* 0x000fe200078e0a26 */
[C---:B------:R-:W-:Y:S01]  /*24b0*/  ISETP.GT.U32.AND P6, PT, R2.reuse, R40, PT ;  /* 0x000000280200720c */ /* 0x040fe20003fc4070 */
[----:B------:R-:W-:Y:S01]  /*24c0*/  IMAD.MOV R55, RZ, RZ, -R55 ;  /* 0x000000ffff377224 */ /* 0x000fe200078e0a37 */
[C---:B------:R-:W-:Y:S01]  /*24d0*/  ISETP.GT.U32.AND P1, PT, R2.reuse, R41, PT ;  /* 0x000000290200720c */ /* 0x040fe20003f24070 */
[----:B------:R-:W-:Y:S01]  /*24e0*/  @!P0 IMAD.IADD R39, R39, 0x1, -R2 ;  /* 0x0000000127278824 */ /* 0x000fe200078e0a02 */
[----:B------:R-:W-:Y:S01]  /*24f0*/  ISETP.GE.AND P0, PT, R63, RZ, PT ;  /* 0x000000ff3f00720c */ /* 0x000fe20003f06270 */
[C---:B------:R-:W-:Y:S02]  /*2500*/  IMAD R55, R2.reuse, R55, R57 ;  /* 0x0000003702377224 */ /* 0x040fe400078e0239 */
[----:B------:R-:W-:Y:S01]  /*2510*/  IMAD.HI.U32 R57, R3, R60, RZ ;  /* 0x0000003c03397227 */ /* 0x000fe200078e00ff */
[----:B------:R-:W-:-:S03]  /*2520*/  ISETP.GT.U32.AND P4, PT, R2, R39, PT ;  /* 0x000000270200720c */ /* 0x000fc60003f84070 */
[----:B------:R-:W-:Y:S01]  /*2530*/  @!P3 IMAD.MOV R37, RZ, RZ, -R37 ;  /* 0x000000ffff25b224 */ /* 0x000fe200078e0a25 */
[----:B------:R-:W-:Y:S01]  /*2540*/  ISETP.GT.U32.AND P3, PT, R2, R56, PT ;  /* 0x000000380200720c */ /* 0x000fe20003f64070 */
[----:B------:R-:W-:Y:S02]  /*2550*/  IMAD.MOV R57, RZ, RZ, -R57 ;  /* 0x000000ffff397224 */ /* 0x000fe400078e0a39 */
[----:B------:R-:W-:Y:S01]  /*2560*/  @!P5 IMAD.MOV R35, RZ, RZ, -R35 ;  /* 0x000000ffff23d224 */ /* 0x000fe200078e0a23 */
[----:B------:R-:W-:Y:S01]  /*2570*/  ISETP.GE.AND P5, PT, R61, RZ, PT ;  /* 0x000000ff3d00720c */ /* 0x000fe20003fa6270 */
[----:B------:R-:W-:Y:S01]  /*2580*/  @!P6 IMAD.IADD R40, R40, 0x1, -R2 ;  /* 0x000000012828e824 */ /* 0x000fe200078e0a02 */
[----:B------:R-:W-:Y:S01]  /*2590*/  IABS R61, R65 ;  /* 0x00000041003d7213 */ /* 0x000fe20000000000 */
[----:B------:R-:W-:Y:S01]  /*25a0*/  IMAD R57, R2, R57, R60 ;  /* 0x0000003902397224 */ /* 0x000fe200078e023c */
[----:B------:R-:W-:Y:S01]  /*25b0*/  ISETP.GE.AND P6, PT, R58, RZ, PT ;  /* 0x000000ff3a00720c */ /* 0x000fe20003fc6270 */
[----:B------:R-:W-:Y:S01]  /*25c0*/  @!P1 IMAD.IADD R41, R41, 0x1, -R2 ;  /* 0x0000000129299824 */ /* 0x000fe200078e0a02 */
[C---:B------:R-:W-:Y:S01]  /*25d0*/  ISETP.GT.U32.AND P1, PT, R2.reuse, R55, PT ;  /* 0x000000370200720c */ /* 0x040fe20003f24070 */
[----:B------:R-:W-:Y:S01]  /*25e0*/  @!P2 IMAD.MOV R40, RZ, RZ, -R40 ;  /* 0x000000ffff28a224 */ /* 0x000fe200078e0a28 */
[----:B------:R-:W-:Y:S01]  /*25f0*/  ISETP.GT.U32.AND P2, PT, R2, R57, PT ;  /* 0x000000390200720c */ /* 0x000fe20003f44070 */
[--C-:B------:R-:W-:Y:S01]  /*2600*/  @!P4 IMAD.IADD R39, R39, 0x1, -R2.reuse ;  /* 0x000000012727c824 */ /* 0x100fe200078e0a02 */
[----:B------:R-:W-:Y:S01]  /*2610*/  ISETP.GE.AND P4, PT, R64, RZ, PT ;  /* 0x000000ff4000720c */ /* 0x000fe20003f86270 */
[----:B------:R-:W-:Y:S01]  /*2620*/  @!P3 IMAD.IADD R56, R56, 0x1, -R2 ;  /* 0x000000013838b824 */ /* 0x000fe200078e0a02 */
[----:B------:R-:W-:Y:S01]  /*2630*/  ISETP.GE.AND P3, PT, R62, RZ, PT ;  /* 0x000000ff3e00720c */ /* 0x000fe20003f66270 */
[----:B------:R-:W-:Y:S01]  /*2640*/  @!P5 IMAD.MOV R39, RZ, RZ, -R39 ;  /* 0x000000ffff27d224 */ /* 0x000fe200078e0a27 */
[----:B------:R-:W-:Y:S01]  /*2650*/  IABS R62, R66 ;  /* 0x00000042003e7213 */ /* 0x000fe20000000000 */
[----:B------:R-:W-:Y:S01]  /*2660*/  IMAD.HI.U32 R58, R3, R61, RZ ;  /* 0x0000003d033a7227 */ /* 0x000fe200078e00ff */
[----:B------:R-:W-:-:S02]  /*2670*/  ISETP.GT.U32.AND P5, PT, R2, R56, PT ;  /* 0x000000380200720c */ /* 0x000fc40003fa4070 */
[----:B------:R-:W-:Y:S01]  /*2680*/  IABS R64, R68 ;  /* 0x0000004400407213 */ /* 0x000fe20000000000 */
[--C-:B------:R-:W-:Y:S02]  /*2690*/  @!P1 IMAD.IADD R55, R55, 0x1, -R2.reuse ;  /* 0x0000000137379824 */ /* 0x100fe400078e0a02 */
[----:B------:R-:W-:Y:S02]  /*26a0*/  @!P2 IMAD.IADD R57, R57, 0x1, -R2 ;  /* 0x000000013939a824 */ /* 0x000fe400078e0a02 */
[----:B------:R-:W-:Y:S01]  /*26b0*/  IMAD.MOV R58, RZ, RZ, -R58 ;  /* 0x000000ffff3a7224 */ /* 0x000fe200078e0a3a */
[C---:B------:R-:W-:Y:S01]  /*26c0*/  ISETP.GT.U32.AND P1, PT, R2.reuse, R55, PT ;  /* 0x000000370200720c */ /* 0x040fe20003f24070 */
[----:B------:R-:W-:Y:S01]  /*26d0*/  IMAD.HI.U32 R60, R3, R62, RZ ;  /* 0x0000003e033c7227 */ /* 0x000fe200078e00ff */
[----:B------:R-:W-:-:S03]  /*26e0*/  ISETP.GT.U32.AND P2, PT, R2, R57, PT ;  /* 0x000000390200720c */ /* 0x000fc60003f44070 */
[----:B------:R-:W-:Y:S02]  /*26f0*/  IMAD R58, R2, R58, R61 ;  /* 0x0000003a023a7224 */ /* 0x000fe400078e023d */
[----:B------:R-:W-:-:S04]  /*2700*/  IMAD.HI.U32 R61, R3, R64, RZ ;  /* 0x00000040033d7227 */ /* 0x000fc800078e00ff */
[----:B------:R-:W-:Y:S01]  /*2710*/  @!P5 IMAD.IADD R56, R56, 0x1, -R2 ;  /* 0x000000013838d824 */ /* 0x000fe200078e0a02 */
[----:B------:R-:W-:Y:S01]  /*2720*/  ISETP.GE.AND P5, PT, R65, RZ, PT ;  /* 0x000000ff4100720c */ /* 0x000fe20003fa6270 */
[----:B------:R-:W-:Y:S01]  /*2730*/  IMAD.MOV R63, RZ, RZ, -R60 ;  /* 0x000000ffff3f7224 */ /* 0x000fe200078e0a3c */
[----:B------:R-:W-:Y:S01]  /*2740*/  @!P1 IADD3 R55, R55, -R2, RZ ;  /* 0x8000000237379210 */ /* 0x000fe20007ffe0ff */
[----:B------:R-:W-:Y:S01]  /*2750*/  IMAD.MOV R65, RZ, RZ, -R61 ;  /* 0x000000ffff417224 */ /* 0x000fe200078e0a3d */
[----:B------:R-:W-:Y:S01]  /*2760*/  ISETP.GE.AND P1, PT, R66, RZ, PT ;  /* 0x000000ff4200720c */ /* 0x000fe20003f26270 */
[C---:B------:R-:W-:Y:S02]  /*2770*/  IMAD R61, R2.reuse, R63, R62 ;  /* 0x0000003f023d7224 */ /* 0x040fe400078e023e */
[C---:B------:R-:W-:Y:S02]  /*2780*/  IMAD R63, R2.reuse, R65, R64 ;  /* 0x00000041023f7224 */ /* 0x040fe400078e0240 */
[----:B------:R-:W-:Y:S01]  /*2790*/  @!P0 IMAD.MOV R41, RZ, RZ, -R41 ;  /* 0x000000ffff298224 */ /* 0x000fe200078e0a29 */
[C---:B------:R-:W-:Y:S01]  /*27a0*/  ISETP.GT.U32.AND P0, PT, R2.reuse, R58, PT ;  /* 0x0000003a0200720c */ /* 0x040fe20003f04070 */
[----:B------:R-:W-:Y:S01]  /*27b0*/  @!P2 IMAD.IADD R57, R57, 0x1, -R2 ;  /* 0x000000013939a824 */ /* 0x000fe200078e0a02 */
[----:B------:R-:W-:Y:S01]  /*27c0*/  ISETP.GT.U32.AND P2, PT, R2, R63, PT ;  /* 0x0000003f0200720c */ /* 0x000fe20003f44070 */
[----:B------:R-:W-:-:S02]  /*27d0*/  VIADD R66, R129, 0x13 ;  /* 0x0000001381427836 */ /* 0x000fc40000000000 */
[C---:B------:R-:W-:Y:S02]  /*27e0*/  VIADD R64, R129.reuse, 0x11 ;  /* 0x0000001181407836 */ /* 0x040fe40000000000 */
[----:B------:R-:W-:Y:S01]  /*27f0*/  @!P4 IMAD.MOV R56, RZ, RZ, -R56 ;  /* 0x000000ffff38c224 */ /* 0x000fe200078e0a38 */
[----:B------:R-:W-:Y:S01]  /*2800*/  IABS R65, R66 ;  /* 0x0000004200417213 */ /* 0x000fe20000000000 */
[----:B------:R-:W-:Y:S01]  /*2810*/  VIADD R70, R129, 0x12 ;  /* 0x0000001281467836 */ /* 0x000fe20000000000 */
[----:B------:R-:W-:Y:S01]  /*2820*/  IABS R69, R64 ;  /* 0x0000004000457213 */ /* 0x000fe20000000000 */
[----:B------:R-:W-:Y:S01]  /*2830*/  @!P6 IMAD.MOV R55, RZ, RZ, -R55 ;  /* 0x000000ffff37e224 */ /* 0x000fe200078e0a37 */
[----:B------:R-:W-:Y:S01]  /*2840*/  ISETP.GT.U32.AND P4, PT, R2, R61, PT ;  /* 0x0000003d0200720c */ /* 0x000fe20003f84070 */
[----:B------:R-:W-:Y:S01]  /*2850*/  IMAD.HI.U32 R60, R3, R65, RZ ;  /* 0x00000041033c7227 */ /* 0x000fe200078e00ff */
[----:B------:R-:W-:Y:S02]  /*2860*/  IABS R67, R70 ;  /* 0x0000004600437213 */ /* 0x000fe40000000000 */
[----:B------:R-:W-:Y:S01]  /*2870*/  ISETP.GE.AND P6, PT, R68, RZ, PT ;  /* 0x000000ff4400720c */ /* 0x000fe20003fc6270 */
[----:B------:R-:W-:-:S02]  /*2880*/  @!P0 IMAD.IADD R58, R58, 0x1, -R2 ;  /* 0x000000013a3a8824 */ /* 0x000fc400078e0a02 */
[----:B------:R-:W-:Y:S02]  /*2890*/  @!P2 IMAD.IADD R63, R63, 0x1, -R2 ;  /* 0x000000013f3fa824 */ /* 0x000fe400078e0a02 */
[----:B------:R-:W-:Y:S01]  /*28a0*/  IMAD.MOV R60, RZ, RZ, -R60 ;  /* 0x000000ffff3c7224 */ /* 0x000fe200078e0a3c */
[C---:B------:R-:W-:Y:S01]  /*28b0*/  ISETP.GT.U32.AND P0, PT, R2.reuse, R58, PT ;  /* 0x0000003a0200720c */ /* 0x040fe20003f04070 */
[----:B------:R-:W-:Y:S01]  /*28c0*/  IMAD.HI.U32 R62, R3, R67, RZ ;  /* 0x00000043033e7227 */ /* 0x000fe200078e00ff */
[----:B------:R-:W-:-:S03]  /*28d0*/  ISETP.GT.U32.AND P2, PT, R2, R63, PT ;  /* 0x0000003f0200720c */ /* 0x000fc60003f44070 */
[----:B------:R-:W-:Y:S02]  /*28e0*/  IMAD R65, R2, R60, R65 ;  /* 0x0000003c02417224 */ /* 0x000fe400078e0241 */
[----:B------:R-:W-:-:S04]  /*28f0*/  IMAD.HI.U32 R60, R3, R69, RZ ;  /* 0x00000045033c7227 */ /* 0x000fc800078e00ff */
[----:B------:R-:W-:Y:S02]  /*2900*/  IMAD.MOV R60, RZ, RZ, -R60 ;  /* 0x000000ffff3c7224 */ /* 0x000fe400078e0a3c */
[--C-:B------:R-:W-:Y:S01]  /*2910*/  @!P0 IMAD.IADD R58, R58, 0x1, -R2.reuse ;  /* 0x000000013a3a8824 */ /* 0x100fe200078e0a02 */
[----:B------:R-:W-:Y:S01]  /*2920*/  ISETP.GE.AND P0, PT, R66, RZ, PT ;  /* 0x000000ff4200720c */ /* 0x000fe20003f06270 */
[C---:B------:R-:W-:Y:S02]  /*2930*/  IMAD R69, R2.reuse, R60, R69 ;  /* 0x0000003c02457224 */ /* 0x040fe400078e0245 */
[--C-:B------:R-:W-:Y:S02]  /*2940*/  @!P2 IMAD.IADD R63, R63, 0x1, -R2.reuse ;  /* 0x000000013f3fa824 */ /* 0x100fe400078e0a02 */
[----:B------:R-:W-:Y:S01]  /*2950*/  VIADD R66, R129, 0x10 ;  /* 0x0000001081427836 */ /* 0x000fe20000000000 */
[----:B------:R-:W-:Y:S01]  /*2960*/  ISETP.GT.U32.AND P2, PT, R2, R69, PT ;  /* 0x000000450200720c */ /* 0x000fe20003f44070 */
[----:B------:R-:W-:-:S02]  /*2970*/  @!P4 IMAD.IADD R61, R61, 0x1, -R2 ;  /* 0x000000013d3dc824 */ /* 0x000fc400078e0a02 */
[----:B------:R-:W-:Y:S01]  /*2980*/  VIADD R68, R129, 0xf ;  /* 0x0000000f81447836 */ /* 0x000fe20000000000 */
[----:B------:R-:W-:Y:S01]  /*2990*/  IABS R71, R66 ;  /* 0x0000004200477213 */ /* 0x000fe20000000000 */
[----:B------:R-:W-:Y:S01]  /*29a0*/  IMAD.MOV R62, RZ, RZ, -R62 ;  /* 0x000000ffff3e7224 */ /* 0x000fe200078e0a3e */
[----:B------:R-:W-:Y:S01]  /*29b0*/  ISETP.GT.U32.AND P4, PT, R2, R61, PT ;  /* 0x0000003d0200720c */ /* 0x000fe20003f84070 */
[----:B------:R-:W-:Y:S01]  /*29c0*/  @!P5 IMAD.MOV R58, RZ, RZ, -R58 ;  /* 0x000000ffff3ad224 */ /* 0x000fe200078e0a3a */
[----:B------:R-:W-:Y:S01]  /*29d0*/  IABS R73, R68 ;  /* 0x0000004400497213 */ /* 0x000fe20000000000 */
[----:B------:R-:W-:Y:S01]  /*29e0*/  IMAD.HI.U32 R60, R3, R71, RZ ;  /* 0x00000047033c7227 */ /* 0x000fe200078e00ff */
[----:B------:R-:W-:Y:S02]  /*29f0*/  ISETP.GE.AND P5, PT, R70, RZ, PT ;  /* 0x000000ff4600720c */ /* 0x000fe40003fa6270 */
[----:B------:R-:W-:Y:S01]  /*2a00*/  IADD3 R70, R129, 0xe, RZ ;  /* 0x0000000e81467810 */ /* 0x000fe20007ffe0ff */
[----:B------:R-:W-:-:S02]  /*2a10*/  @!P2 IMAD.IADD R69, R69, 0x1, -R2 ;  /* 0x000000014545a824 */ /* 0x000fc400078e0a02 */
[----:B------:R-:W-:Y:S01]  /*2a20*/  IMAD.MOV R60, RZ, RZ, -R60 ;  /* 0x000000ffff3c7224 */ /* 0x000fe200078e0a3c */
[----:B------:R-:W-:Y:S01]  /*2a30*/  IABS R75, R70 ;  /* 0x00000046004b7213 */ /* 0x000fe20000000000 */
[C---:B------:R-:W-:Y:S01]  /*2a40*/  IMAD R67, R2.reuse, R62, R67 ;  /* 0x0000003e02437224 */ /* 0x040fe200078e0243 */
[C---:B------:R-:W-:Y:S01]  /*2a50*/  ISETP.GT.U32.AND P2, PT, R2.reuse, R69, PT ;  /* 0x000000450200720c */ /* 0x040fe20003f44070 */
[----:B------:R-:W-:Y:S02]  /*2a60*/  IMAD R71, R2, R60, R71 ;  /* 0x0000003c02477224 */ /* 0x000fe400078e0247 */
[----:B------:R-:W-:-:S04]  /*2a70*/  IMAD.HI.U32 R60, R3, R73, RZ ;  /* 0x00000049033c7227 */ /* 0x000fc800078e00ff */
[----:B------:R-:W-:Y:S01]  /*2a80*/  @!P4 IMAD.IADD R61, R61, 0x1, -R2 ;  /* 0x000000013d3dc824 */ /* 0x000fe200078e0a02 */
[----:B------:R-:W-:Y:S01]  /*2a90*/  ISETP.GT.U32.AND P4, PT, R2, R67, PT ;  /* 0x000000430200720c */ /* 0x000fe20003f84070 */
[----:B------:R-:W-:Y:S02]  /*2aa0*/  IMAD.MOV R60, RZ, RZ, -R60 ;  /* 0x000000ffff3c7224 */ /* 0x000fe400078e0a3c */
[----:B------:R-:W-:-:S04]  /*2ab0*/  IMAD.HI.U32 R62, R3, R75, RZ ;  /* 0x0000004b033e7227 */ /* 0x000fc800078e00ff */
[C---:B------:R-:W-:Y:S02]  /*2ac0*/  IMAD R73, R2.reuse, R60, R73 ;  /* 0x0000003c02497224 */ /* 0x040fe400078e0249 */
[--C-:B------:R-:W-:Y:S02]  /*2ad0*/  @!P2 IMAD.IADD R69, R69, 0x1, -R2.reuse ;  /* 0x000000014545a824 */ /* 0x100fe400078e0a02 */
[----:B------:R-:W-:Y:S01]  /*2ae0*/  @!P3 IMAD.MOV R57, RZ, RZ, -R57 ;  /* 0x000000ffff39b224 */ /* 0x000fe200078e0a39 */
[----:B------:R-:W-:Y:S01]  /*2af0*/  ISETP.GT.U32.AND P2, PT, R2, R73, PT ;  /* 0x000000490200720c */ /* 0x000fe20003f44070 */
[----:B------:R-:W-:Y:S01]  /*2b00*/  @!P4 IMAD.IADD R67, R67, 0x1, -R2 ;  /* 0x000000014343c824 */ /* 0x000fe200078e0a02 */
[----:B------:R-:W-:Y:S01]  /*2b10*/  ISETP.GE.AND P4, PT, R64, RZ, PT ;  /* 0x000000ff4000720c */ /* 0x000fe20003f86270 */
[----:B------:R-:W-:Y:S01]  /*2b20*/  IMAD.MOV R62, RZ, RZ, -R62 ;  /* 0x000000ffff3e7224 */ /* 0x000fe200078e0a3e */
[C---:B------:R-:W-:Y:S01]  /*2b30*/  ISETP.GT.U32.AND P3, PT, R2.reuse, R65, PT ;  /* 0x000000410200720c */ /* 0x040fe20003f64070 */
[----:B------:R-:W-:Y:S01]  /*2b40*/  @!P1 IMAD.MOV R61, RZ, RZ, -R61 ;  /* 0x000000ffff3d9224 */ /* 0x000fe200078e0a3d */
[C---:B------:R-:W-:Y:S01]  /*2b50*/  ISETP.GT.U32.AND P1, PT, R2.reuse, R67, PT ;  /* 0x000000430200720c */ /* 0x040fe20003f24070 */
[----:B------:R-:W-:-:S02]  /*2b60*/  IMAD R75, R2, R62, R75 ;  /* 0x0000003e024b7224 */ /* 0x000fc400078e024b */
[C---:B------:R-:W-:Y:S02]  /*2b70*/  VIADD R60, R129.reuse, 0xd ;  /* 0x0000000d813c7836 */ /* 0x040fe40000000000 */
[----:B------:R-:W-:Y:S02]  /*2b80*/  VIADD R62, R129, 0xc ;  /* 0x0000000c813e7836 */ /* 0x000fe40000000000 */
[----:B------:R-:W-:Y:S01]  /*2b90*/  @!P2 IADD3 R73, R73, -R2, RZ ;  /* 0x800000024949a210 */ /* 0x000fe20007ffe0ff */
[----:B------:R-:W-:Y:S01]  /*2ba0*/  VIADD R72, R129, 0x9 ;  /* 0x0000000981487836 */ /* 0x000fe20000000000 */
[----:B------:R-:W-:Y:S01]  /*2bb0*/  IABS R77, R60 ;  /* 0x0000003c004d7213 */ /* 0x000fe20000000000 */
[----:B------:R-:W-:Y:S01]  /*2bc0*/  @!P4 IMAD.MOV R69, RZ, RZ, -R69 ;  /* 0x000000ffff45c224 */ /* 0x000fe200078e0a45 */
[----:B------:R-:W-:Y:S01]  /*2bd0*/  ISETP.GT.U32.AND P4, PT, R2, R73, PT ;  /* 0x000000490200720c */ /* 0x000fe20003f84070 */
[--C-:B------:R-:W-:Y:S01]  /*2be0*/  @!P3 IMAD.IADD R65, R65, 0x1, -R2.reuse ;  /* 0x000000014141b824 */ /* 0x100fe200078e0a02 */
[----:B------:R-:W-:Y:S01]  /*2bf0*/  IABS R79, R62 ;  /* 0x0000003e004f7213 */ /* 0x000fe20000000000 */
[----:B------:R-:W-:Y:S01]  /*2c00*/  @!P1 IMAD.IADD R67, R67, 0x1, -R2 ;  /* 0x0000000143439824 */ /* 0x000fe200078e0a02 */
[----:B------:R-:W-:Y:S01]  /*2c10*/  ISETP.GE.AND P2, PT, R62, RZ, PT ;  /* 0x000000ff3e00720c */ /* 0x000fe20003f46270 */
[----:B------:R-:W-:Y:S01]  /*2c20*/  VIADD R64, R129, 0xb ;  /* 0x0000000b81407836 */ /* 0x000fe20000000000 */
[----:B------:R-:W-:Y:S01]  /*2c30*/  ISETP.GT.U32.AND P3, PT, R2, R65, PT ;  /* 0x000000410200720c */ /* 0x000fe20003f64070 */
[----:B------:R-:W-:Y:S01]  /*2c40*/  @!P5 IMAD.MOV R67, RZ, RZ, -R67 ;  /* 0x000000ffff43d224 */ /* 0x000fe200078e0a43 */
[----:B------:R-:W-:Y:S01]  /*2c50*/  ISETP.GE.AND P5, PT, R60, RZ, PT ;  /* 0x000000ff3c00720c */ /* 0x000fe20003fa6270 */
[----:B------:R-:W-:Y:S01]  /*2c60*/  IMAD.HI.U32 R60, R3, R77, RZ ;  /* 0x0000004d033c7227 */ /* 0x000fe200078e00ff */
[----:B------:R-:W-:-:S02]  /*2c70*/  IABS R85, R72 ;  /* 0x0000004800557213 */ /* 0x000fc40000000000 */
[----:B------:R-:W-:Y:S01]  /*2c80*/  ISETP.GE.AND P1, PT, R70, RZ, PT ;  /* 0x000000ff4600720c */ /* 0x000fe20003f26270 */
[----:B------:R-:W-:Y:S01]  /*2c90*/  @!P4 IMAD.IADD R73, R73, 0x1, -R2 ;  /* 0x000000014949c824 */ /* 0x000fe200078e0a02 */
[----:B------:R-:W-:Y:S01]  /*2ca0*/  ISETP.GT.U32.AND P4, PT, R2, R75, PT ;  /* 0x0000004b0200720c */ /* 0x000fe20003f84070 */
[----:B------:R-:W-:Y:S01]  /*2cb0*/  IMAD.MOV R60, RZ, RZ, -R60 ;  /* 0x000000ffff3c7224 */ /* 0x000fe200078e0a3c */
[----:B------:R-:W-:Y:S01]  /*2cc0*/  IABS R81, R64 ;  /* 0x0000004000517213 */ /* 0x000fe20000000000 */
[----:B------:R-:W-:-:S04]  /*2cd0*/  IMAD.HI.U32 R62, R3, R79, RZ ;  /* 0x0000004f033e7227 */ /* 0x000fc800078e00ff */
[----:B------:R-:W-:Y:S01]  /*2ce0*/  @!P3 IMAD.IADD R65, R65, 0x1, -R2 ;  /* 0x000000014141b824 */ /* 0x000fe200078e0a02 */
[C---:B------:R-:W-:Y:S01]  /*2cf0*/  ISETP.GT.U32.AND P3, PT, R2.reuse, R71, PT ;  /* 0x000000470200720c */ /* 0x040fe20003f64070 */
[C---:B------:R-:W-:Y:S02]  /*2d00*/  IMAD R77, R2.reuse, R60, R77 ;  /* 0x0000003c024d7224 */ /* 0x040fe400078e024d */
[----:B------:R-:W-:Y:S02]  /*2d10*/  IMAD.MOV R62, RZ, RZ, -R62 ;  /* 0x000000ffff3e7224 */ /* 0x000fe400078e0a3e */
[--C-:B------:R-:W-:Y:S02]  /*2d20*/  @!P4 IMAD.IADD R75, R75, 0x1, -R2.reuse ;  /* 0x000000014b4bc824 */ /* 0x100fe400078e0a02 */
[C---:B------:R-:W-:Y:S02]  /*2d30*/  IMAD R79, R2.reuse, R62, R79 ;  /* 0x0000003e024f7224 */ /* 0x040fe400078e024f */
[----:B------:R-:W-:Y:S01]  /*2d40*/  @!P0 IMAD.MOV R65, RZ, RZ, -R65 ;  /* 0x000000ffff418224 */ /* 0x000fe200078e0a41 */
[----:B------:R-:W-:Y:S01]  /*2d50*/  ISETP.GT.U32.AND P4, PT, R2, R75, PT ;  /* 0x0000004b0200720c */ /* 0x000fe20003f84070 */
[----:B------:R-:W-:Y:S01]  /*2d60*/  VIADD R70, R129, 0xa ;  /* 0x0000000a81467836 */ /* 0x000fe20000000000 */
[----:B------:R-:W-:Y:S01]  /*2d70*/  ISETP.GE.AND P0, PT, R68, RZ, PT ;  /* 0x000000ff4400720c */ /* 0x000fe20003f06270 */
[----:B------:R-:W-:-:S02]  /*2d80*/  @!P3 IMAD.IADD R71, R71, 0x1, -R2 ;  /* 0x000000014747b824 */ /* 0x000fc400078e0a02 */
[----:B------:R-:W-:Y:S01]  /*2d90*/  IMAD.HI.U32 R68, R3, R85, RZ ;  /* 0x0000005503447227 */ /* 0x000fe200078e00ff */
[----:B------:R-:W-:Y:S02]  /*2da0*/  IABS R83, R70 ;  /* 0x0000004600537213 */ /* 0x000fe40000000000 */
[----:B------:R-:W-:Y:S01]  /*2db0*/  ISETP.GT.U32.AND P3, PT, R2, R71, PT ;  /* 0x000000470200720c */ /* 0x000fe20003f64070 */
[----:B------:R-:W-:Y:S02]  /*2dc0*/  IMAD.MOV R68, RZ, RZ, -R68 ;  /* 0x000000ffff447224 */ /* 0x000fe400078e0a44 */
[----:B------:R-:W-:Y:S01]  /*2dd0*/  @!P6 IMAD.MOV R63, RZ, RZ, -R63 ;  /* 0x000000ffff3fe224 */ /* 0x000fe200078e0a3f */
[----:B------:R-:W-:Y:S01]  /*2de0*/  ISETP.GE.AND P6, PT, R66, RZ, PT ;  /* 0x000000ff4200720c */ /* 0x000fe20003fc6270 */
[----:B------:R-:W-:Y:S01]  /*2df0*/  @!P4 IMAD.IADD R75, R75, 0x1, -R2 ;  /* 0x000000014b4bc824 */ /* 0x000fe200078e0a02 */
[C---:B------:R-:W-:Y:S01]  /*2e00*/  ISETP.GT.U32.AND P4, PT, R2.reuse, R77, PT ;  /* 0x0000004d0200720c */ /* 0x040fe20003f84070 */
[----:B------:R-:W-:-:S02]  /*2e10*/  IMAD R85, R2, R68, R85 ;  /* 0x0000004402557224 */ /* 0x000fc400078e0255 */
[C---:B------:R-:W-:Y:S02]  /*2e20*/  VIADD R68, R129.reuse, 0x8 ;  /* 0x0000000881447836 */ /* 0x040fe40000000000 */
[----:B------:R-:W-:Y:S02]  /*2e30*/  VIADD R74, R129, 0x7 ;  /* 0x00000007814a7836 */ /* 0x000fe40000000000 */
[--C-:B------:R-:W-:Y:S01]  /*2e40*/  @!P3 IMAD.IADD R71, R71, 0x1, -R2.reuse ;  /* 0x000000014747b824 */ /* 0x100fe200078e0a02 */
[----:B------:R-:W-:Y:S01]  /*2e50*/  ISETP.GE.AND P3, PT, R64, RZ, PT ;  /* 0x000000ff4000720c */ /* 0x000fe20003f66270 */
[----:B------:R-:W-:Y:S01]  /*2e60*/  IMAD.HI.U32 R64, R3, R81, RZ ;  /* 0x0000005103407227 */ /* 0x000fe200078e00ff */
[----:B------:R-:W-:Y:S02]  /*2e70*/  IABS R87, R68 ;  /* 0x0000004400577213 */ /* 0x000fe40000000000 */
[----:B------:R-:W-:Y:S01]  /*2e80*/  IABS R89, R74 ;  /* 0x0000004a00597213 */ /* 0x000fe20000000000 */
[----:B------:R-:W-:Y:S01]  /*2e90*/  @!P4 IMAD.IADD R77, R77, 0x1, -R2 ;  /* 0x000000014d4dc824 */ /* 0x000fe200078e0a02 */
[----:B------:R-:W-:Y:S01]  /*2ea0*/  ISETP.GT.U32.AND P4, PT, R2, R79, PT ;  /* 0x0000004f0200720c */ /* 0x000fe20003f84070 */
[----:B------:R-:W-:-:S02]  /*2eb0*/  IMAD.MOV R64, RZ, RZ, -R64 ;  /* 0x000000ffff407224 */ /* 0x000fc400078e0a40 */
[----:B------:R-:W-:-:S04]  /*2ec0*/  IMAD.HI.U32 R66, R3, R83, RZ ;  /* 0x0000005303427227 */ /* 0x000fc800078e00ff */
[----:B------:R-:W-:Y:S02]  /*2ed0*/  IMAD R81, R2, R64, R81 ;  /* 0x0000004002517224 */ /* 0x000fe400078e0251 */
[----:B------:R-:W-:Y:S02]  /*2ee0*/  IMAD.MOV R66, RZ, RZ, -R66 ;  /* 0x000000ffff427224 */ /* 0x000fe400078e0a42 */
[----:B------:R-:W-:-:S04]  /*2ef0*/  IMAD.HI.U32 R60, R3, R87, RZ ;  /* 0x00000057033c7227 */ /* 0x000fc800078e00ff */
[----:B------:R-:W-:Y:S02]  /*2f00*/  @!P4 IMAD.IADD R79, R79, 0x1, -R2 ;  /* 0x000000014f4fc824 */ /* 0x000fe400078e0a02 */
[----:B------:R-:W-:Y:S01]  /*2f10*/  @!P6 IMAD.MOV R71, RZ, RZ, -R71 ;  /* 0x000000ffff47e224 */ /* 0x000fe200078e0a47 */
[C---:B------:R-:W-:Y:S01]  /*2f20*/  ISETP.GT.U32.AND P6, PT, R2.reuse, R77, PT ;  /* 0x0000004d0200720c */ /* 0x040fe20003fc4070 */
[----:B------:R-:W-:Y:S01]  /*2f30*/  @!P0 IMAD.MOV R73, RZ, RZ, -R73 ;  /* 0x000000ffff498224 */ /* 0x000fe200078e0a49 */
[C---:B------:R-:W-:Y:S01]  /*2f40*/  ISETP.GT.U32.AND P4, PT, R2.reuse, R79, PT ;  /* 0x0000004f0200720c */ /* 0x040fe20003f84070 */
[C---:B------:R-:W-:Y:S01]  /*2f50*/  IMAD R83, R2.reuse, R66, R83 ;  /* 0x0000004202537224 */ /* 0x040fe200078e0253 */
[----:B------:R-:W-:Y:S01]  /*2f60*/  ISETP.GT.U32.AND P0, PT, R2, R81, PT ;  /* 0x000000510200720c */ /* 0x000fe20003f04070 */
[----:B------:R-:W-:Y:S02]  /*2f70*/  VIADD R76, R129, 0x6 ;  /* 0x00000006814c7836 */ /* 0x000fe40000000000 */
[----:B------:R-:W-:-:S03]  /*2f80*/  IMAD.HI.U32 R62, R3, R89, RZ ;  /* 0x00000059033e7227 */ /* 0x000fc600078e00ff */
[----:B------:R-:W-:Y:S01]  /*2f90*/  IABS R91, R76 ;  /* 0x0000004c005b7213 */ /* 0x000fe20000000000 */
[----:B------:R-:W-:Y:S02]  /*2fa0*/  IMAD.MOV R66, RZ, RZ, -R60 ;  /* 0x000000ffff427224 */ /* 0x000fe400078e0a3c */
[----:B------:R-:W-:Y:S02]  /*2fb0*/  IMAD.MOV R62, RZ, RZ, -R62 ;  /* 0x000000ffff3e7224 */ /* 0x000fe400078e0a3e */
[C---:B------:R-:W-:Y:S02]  /*2fc0*/  IMAD R87, R2.reuse, R66, R87 ;  /* 0x0000004202577224 */ /* 0x040fe400078e0257 */
[C---:B------:R-:W-:Y:S02]  /*2fd0*/  IMAD R89, R2.reuse, R62, R89 ;  /* 0x0000003e02597224 */ /* 0x040fe400078e0259 */
[----:B------:R-:W-:Y:S01]  /*2fe0*/  @!P1 IMAD.MOV R75, RZ, RZ, -R75 ;  /* 0x000000ffff4b9224 */ /* 0x000fe200078e0a4b */
[C---:B------:R-:W-:Y:S01]  /*2ff0*/  ISETP.GT.U32.AND P1, PT, R2.reuse, R83, PT ;  /* 0x000000530200720c */ /* 0x040fe20003f24070 */
[----:B------:R-:W-:Y:S01]  /*3000*/  @!P4 IMAD.IADD R79, R79, 0x1, -R2 ;  /* 0x000000014f4fc824 */ /* 0x000fe200078e0a02 */
[----:B------:R-:W-:Y:S01]  /*3010*/  ISETP.GT.U32.AND P4, PT, R2, R87, PT ;  /* 0x000000570200720c */ /* 0x000fe20003f84070 */
[----:B------:R-:W-:-:S02]  /*3020*/  VIADD R80, R129, 0x4 ;  /* 0x0000000481507836 */ /* 0x000fc40000000000 */
[----:B------:R-:W-:Y:S01]  /*3030*/  VIADD R78, R129, 0x5 ;  /* 0x00000005814e7836 */ /* 0x000fe20000000000 */
[----:B------:R-:W-:Y:S01]  /*3040*/  @!P2 IADD3 R79, -R79, RZ, RZ ;  /* 0x000000ff4f4fa210 */ /* 0x000fe20007ffe1ff */
[----:B------:R-:W-:Y:S01]  /*3050*/  IMAD.HI.U32 R64, R3, R91, RZ ;  /* 0x0000005b03407227 */ /* 0x000fe200078e00ff */
[----:B------:R-:W-:Y:S02]  /*3060*/  IABS R95, R80 ;  /* 0x00000050005f7213 */ /* 0x000fe40000000000 */
[----:B------:R-:W-:Y:S01]  /*3070*/  IABS R93, R78 ;  /* 0x0000004e005d7213 */ /* 0x000fe20000000000 */
[--C-:B------:R-:W-:Y:S01]  /*3080*/  @!P6 IMAD.IADD R77, R77, 0x1, -R2.reuse ;  /* 0x000000014d4de824 */ /* 0x100fe200078e0a02 */
[C---:B------:R-:W-:Y:S01]  /*3090*/  ISETP.GT.U32.AND P6, PT, R2.reuse, R85, PT ;  /* 0x000000550200720c */ /* 0x040fe20003fc4070 */
[----:B------:R-:W-:Y:S01]  /*30a0*/  @!P0 IMAD.IADD R81, R81, 0x1, -R2 ;  /* 0x0000000151518824 */ /* 0x000fe200078e0a02 */
[----:B------:R-:W-:Y:S01]  /*30b0*/  ISETP.GT.U32.AND P0, PT, R2, R89, PT ;  /* 0x000000590200720c */ /* 0x000fe20003f04070 */
[----:B------:R-:W-:-:S02]  /*30c0*/  IMAD.MOV R64, RZ, RZ, -R64 ;  /* 0x000000ffff407224 */ /* 0x000fc400078e0a40 */
[C---:B------:R-:W-:Y:S02]  /*30d0*/  VIADD R66, R129.reuse, 0x2 ;  /* 0x0000000281427836 */ /* 0x040fe40000000000 */
[----:B------:R-:W-:Y:S01]  /*30e0*/  IMAD R91, R2, R64, R91 ;  /* 0x00000040025b7224 */ /* 0x000fe200078e025b */
[----:B------:R-:W-:Y:S01]  /*30f0*/  IADD3 R64, R129, 0x3, RZ ;  /* 0x0000000381407810 */ /* 0x000fe20007ffe0ff */
[C---:B------:R-:W-:Y:S01]  /*3100*/  IMAD.HI.U32 R62, R3.reuse, R95, RZ ;  /* 0x0000005f033e7227 */ /* 0x040fe200078e00ff */
[----:B------:R-:W-:Y:S02]  /*3110*/  IABS R99, R66 ;  /* 0x0000004200637213 */ /* 0x000fe40000000000 */
[----:B------:R-:W-:Y:S01]  /*3120*/  IABS R97, R64 ;  /* 0x0000004000617213 */ /* 0x000fe20000000000 */
[----:B------:R-:W-:-:S04]  /*3130*/  IMAD.HI.U32 R60, R3, R93, RZ ;  /* 0x0000005d033c7227 */ /* 0x000fc800078e00ff */
[--C-:B------:R-:W-:Y:S01]  /*3140*/  @!P1 IMAD.IADD R83, R83, 0x1, -R2.reuse ;  /* 0x0000000153539824 */ /* 0x100fe200078e0a02 */
[C---:B------:R-:W-:Y:S01]  /*3150*/  ISETP.GT.U32.AND P1, PT, R2.reuse, R91, PT ;  /* 0x0000005b0200720c */ /* 0x040fe20003f24070 */
[----:B------:R-:W-:Y:S02]  /*3160*/  @!P4 IMAD.IADD R87, R87, 0x1, -R2 ;  /* 0x000000015757c824 */ /* 0x000fe400078e0a02 */
[----:B------:R-:W-:Y:S02]  /*3170*/  IMAD.MOV R62, RZ, RZ, -R62 ;  /* 0x000000ffff3e7224 */ /* 0x000fe400078e0a3e */
[----:B------:R-:W-:Y:S02]  /*3180*/  IMAD.MOV R60, RZ, RZ, -R60 ;  /* 0x000000ffff3c7224 */ /* 0x000fe400078e0a3c */
[--C-:B------:R-:W-:Y:S01]  /*3190*/  @!P6 IMAD.IADD R85, R85, 0x1, -R2.reuse ;  /* 0x000000015555e824 */ /* 0x100fe200078e0a02 */
[C---:B------:R-:W-:Y:S01]  /*31a0*/  ISETP.GT.U32.AND P6, PT, R2.reuse, R81, PT ;  /* 0x000000510200720c */ /* 0x040fe20003fc4070 */
[----:B------:R-:W-:Y:S01]  /*31b0*/  @!P0 IMAD.IADD R89, R89, 0x1, -R2 ;  /* 0x0000000159598824 */ /* 0x000fe200078e0a02 */
[C---:B------:R-:W-:Y:S01]  /*31c0*/  ISETP.GT.U32.AND P0, PT, R2.reuse, R87, PT ;  /* 0x000000570200720c */ /* 0x040fe20003f04070 */
[C---:B------:R-:W-:Y:S01]  /*31d0*/  IMAD R95, R2.reuse, R62, R95 ;  /* 0x0000003e025f7224 */ /* 0x040fe200078e025f */
[C---:B------:R-:W-:Y:S01]  /*31e0*/  ISETP.GT.U32.AND P4, PT, R2.reuse, R85, PT ;  /* 0x000000550200720c */ /* 0x040fe20003f84070 */
[----:B------:R-:W-:Y:S01]  /*31f0*/  @!P5 IMAD.MOV R77, RZ, RZ, -R77 ;  /* 0x000000ffff4dd224 */ /* 0x000fe200078e0a4d */
[C---:B------:R-:W-:Y:S01]  /*3200*/  ISETP.GT.U32.AND P5, PT, R2.reuse, R83, PT ;  /* 0x000000530200720c */ /* 0x040fe20003fa4070 */
[----:B------:R-:W-:-:S02]  /*3210*/  IMAD R93, R2, R60, R93 ;  /* 0x0000003c025d7224 */ /* 0x000fc400078e025d */
[----:B------:R-:W-:Y:S02]  /*3220*/  VIADD R82, R129, 0x1 ;  /* 0x0000000181527836 */ /* 0x000fe40000000000 */
[----:B------:R-:W-:-:S03]  /*3230*/  IMAD.HI.U32 R62, R3, R99, RZ ;  /* 0x00000063033e7227 */ /* 0x000fc600078e00ff */
[----:B------:R-:W-:Y:S01]  /*3240*/  IABS R101, R82 ;  /* 0x0000005200657213 */ /* 0x000fe20000000000 */
[----:B------:R-:W-:-:S04]  /*3250*/  IMAD.HI.U32 R60, R3, R97, RZ ;  /* 0x00000061033c7227 */ /* 0x000fc800078e00ff */
[----:B------:R-:W-:Y:S02]  /*3260*/  IMAD.MOV R62, RZ, RZ, -R62 ;  /* 0x000000ffff3e7224 */ /* 0x000fe400078e0a3e */
[----:B------:R-:W-:Y:S02]  /*3270*/  IMAD.MOV R60, RZ, RZ, -R60 ;  /* 0x000000ffff3c7224 */ /* 0x000fe400078e0a3c */
[C---:B------:R-:W-:Y:S01]  /*3280*/  IMAD R99, R2.reuse, R62, R99 ;  /* 0x0000003e02637224 */ /* 0x040fe200078e0263 */
[----:B------:R-:W-:Y:S01]  /*3290*/  IABS R62, R129 ;  /* 0x00000081003e7213 */ /* 0x000fe20000000000 */
[----:B------:R-:W-:Y:S01]  /*32a0*/  @!P1 IMAD.IADD R91, R91, 0x1, -R2 ;  /* 0x000000015b5b9824 */ /* 0x000fe200078e0a02 */
[C---:B------:R-:W-:Y:S01]  /*32b0*/  ISETP.GT.U32.AND P1, PT, R2.reuse, R89, PT ;  /* 0x000000590200720c */ /* 0x040fe20003f24070 */
[C---:B------:R-:W-:Y:S02]  /*32c0*/  IMAD R97, R2.reuse, R60, R97 ;  /* 0x0000003c02617224 */ /* 0x040fe400078e0261 */
[----:B------:R-:W-:Y:S01]  /*32d0*/  IMAD.HI.U32 R60, R3, R101, RZ ;  /* 0x00000065033c7227 */ /* 0x000fe200078e00ff */
[----:B------:R-:W-:-:S03]  /*32e0*/  ISETP.GT.U32.AND P2, PT, R2, R91, PT ;  /* 0x0000005b0200720c */ /* 0x000fc60003f44070 */
[--C-:B------:R-:W-:Y:S01]  /*32f0*/  @!P6 IMAD.IADD R81, R81, 0x1, -R2.reuse ;  /* 0x000000015151e824 */ /* 0x100fe200078e0a02 */
[C---:B------:R-:W-:Y:S01]  /*3300*/  ISETP.GT.U32.AND P6, PT, R2.reuse, R93, PT ;  /* 0x0000005d0200720c */ /* 0x040fe20003fc4070 */
[--C-:B------:R-:W-:Y:S01]  /*3310*/  @!P0 IMAD.IADD R87, R87, 0x1, -R2.reuse ;  /* 0x0000000157578824 */ /* 0x100fe200078e0a02 */
[C---:B------:R-:W-:Y:S01]  /*3320*/  ISETP.GT.U32.AND P0, PT, R2.reuse, R99, PT ;  /* 0x000000630200720c */ /* 0x040fe20003f04070 */
[----:B------:R-:W-:Y:S01]  /*3330*/  @!P5 IMAD.IADD R83, R83, 0x1, -R2 ;  /* 0x000000015353d824 */ /* 0x000fe200078e0a02 */
[----:B------:R-:W-:Y:S01]  /*3340*/  ISETP.GT.U32.AND P5, PT, R2, R95, PT ;  /* 0x0000005f0200720c */ /* 0x000fe20003fa4070 */
[----:B------:R-:W-:Y:S02]  /*3350*/  IMAD.MOV R60, RZ, RZ, -R60 ;  /* 0x000000ffff3c7224 */ /* 0x000fe400078e0a3c */
[----:B------:R-:W-:-:S04]  /*3360*/  IMAD.HI.U32 R3, R3, R62, RZ ;  /* 0x0000003e03037227 */ /* 0x000fc800078e00ff */
[C---:B------:R-:W-:Y:S01]  /*3370*/  IMAD R101, R2.reuse, R60, R101 ;  /* 0x0000003c02657224 */ /* 0x040fe200078e0265 */
[----:B------:R-:W-:Y:S01]  /*3380*/  SHF.R.S32.HI R60, RZ, 0x1f, R251 ;  /* 0x0000001fff3c7819 */ /* 0x000fe200000114fb */
[--C-:B------:R-:W-:Y:S01]  /*3390*/  @!P4 IMAD.IADD R85, R85, 0x1, -R2.reuse ;  /* 0x000000015555c824 */ /* 0x100fe200078e0a02 */
[----:B------:R-:W-:Y:S01]  /*33a0*/  ISETP.GT.U32.AND P4, PT, R2, R97, PT ;  /* 0x000000610200720c */ /* 0x000fe20003f84070 */
[----:B------:R-:W-:Y:S01]  /*33b0*/  IMAD.MOV R3, RZ, RZ, -R3 ;  /* 0x000000ffff037224 */ /* 0x000fe200078e0a03 */
[----:B------:R-:W-:Y:S01]  /*33c0*/  LEA.HI R251, R60, R251, RZ, 0x6 ;  /* 0x000000fb3cfb7211 */ /* 0x000fe200078f30ff */
[----:B------:R-:W-:Y:S01]  /*33d0*/  @!P1 IMAD.IADD R89, R89, 0x1, -R2 ;  /* 0x0000000159599824 */ /* 0x000fe200078e0a02 */
[C---:B------:R-:W-:Y:S01]  /*33e0*/  ISETP.GT.U32.AND P1, PT, R2.reuse, R101, PT ;  /* 0x000000650200720c */ /* 0x040fe20003f24070 */
[----:B------:R-:W-:Y:S01]  /*33f0*/  IMAD R3, R2, R3, R62 ;  /* 0x0000000302037224 */ /* 0x000fe200078e023e */
[----:B------:R-:W-:Y:S01]  /*3400*/  SHF.R.S32.HI R251, RZ, 0x6, R251 ;  /* 0x00000006fffb7819 */ /* 0x000fe200000114fb */
[--C-:B------:R-:W-:Y:S01]  /*3410*/  @!P2 IMAD.IADD R91, R91, 0x1, -R2.reuse ;  /* 0x000000015b5ba824 */ /* 0x100fe200078e0a02 */
[----:B------:R-:W-:Y:S01]  /*3420*/  ISETP.GE.AND P2, PT, R70, RZ, PT ;  /* 0x000000ff4600720c */ /* 0x000fe20003f46270 */
[--C-:B------:R-:W-:Y:S01]  /*3430*/  @!P6 IMAD.IADD R93, R93, 0x1, -R2.reuse ;  /* 0x000000015d5de824 */ /* 0x100fe200078e0a02 */
[----:B------:R-:W-:Y:S01]  /*3440*/  ISETP.GE.AND P6, PT, R72, RZ, PT ;  /* 0x000000ff4800720c */ /* 0x000fe20003fc6270 */
[--C-:B------:R-:W-:Y:S01]  /*3450*/  @!P0 IMAD.IADD R99, R99, 0x1, -R2.reuse ;  /* 0x0000000163638824 */ /* 0x100fe200078e0a02 */
[----:B------:R-:W-:Y:S01]  /*3460*/  ISETP.GT.U32.AND P0, PT, R2, R3, PT ;  /* 0x000000030200720c */ /* 0x000fe20003f04070 */
[--C-:B------:R-:W-:Y:S01]  /*3470*/  @!P5 IMAD.IADD R95, R95, 0x1, -R2.reuse ;  /* 0x000000015f5fd824 */ /* 0x100fe200078e0a02 */
[----:B------:R-:W-:Y:S01]  /*3480*/  ISETP.GE.AND P5, PT, R68, RZ, PT ;  /* 0x000000ff4400720c */ /* 0x000fe20003fa6270 */
[--C-:B------:R-:W-:Y:S01]  /*3490*/  @!P4 IMAD.IADD R97, R97, 0x1, -R2.reuse ;  /* 0x000000016161c824 */ /* 0x100fe200078e0a02 */
[----:B------:R-:W-:Y:S01]  /*34a0*/  ISETP.GE.AND P4, PT, R74, RZ, PT ;  /* 0x000000ff4a00720c */ /* 0x000fe20003f86270 */
[--C-:B------:R-:W-:Y:S01]  /*34b0*/  @!P1 IMAD.IADD R101, R101, 0x1, -R2.reuse ;  /* 0x0000000165659824 */ /* 0x100fe200078e0a02 */
[C---:B------:R-:W-:Y:S01]  /*34c0*/  ISETP.GT.U32.AND P1, PT, R2.reuse, R93, PT ;  /* 0x0000005d0200720c */ /* 0x040fe20003f24070 */
[----:B------:R-:W-:Y:S01]  /*34d0*/  @!P3 IMAD.MOV R81, RZ, RZ, -R81 ;  /* 0x000000ffff51b224 */ /* 0x000fe200078e0a51 */
[C---:B------:R-:W-:Y:S01]  /*34e0*/  ISETP.GT.U32.AND P3, PT, R2.reuse, R97, PT ;  /* 0x000000610200720c */ /* 0x040fe20003f64070 */
[----:B------:R-:W-:Y:S01]  /*34f0*/  @!P2 IMAD.MOV R83, RZ, RZ, -R83 ;  /* 0x000000ffff53a224 */ /* 0x000fe200078e0a53 */
[C---:B------:R-:W-:Y:S01]  /*3500*/  ISETP.GT.U32.AND P2, PT, R2.reuse, R95, PT ;  /* 0x0000005f0200720c */ /* 0x040fe20003f44070 */
[----:B------:R-:W-:Y:S01]  /*3510*/  @!P6 IMAD.MOV R85, RZ, RZ, -R85 ;  /* 0x000000ffff55e224 */ /* 0x000fe200078e0a55 */
[C---:B------:R-:W-:Y:S01]  /*3520*/  ISETP.GT.U32.AND P6, PT, R2.reuse, R99, PT ;  /* 0x000000630200720c */ /* 0x040fe20003fc4070 */
[--C-:B------:R-:W-:Y:S01]  /*3530*/  @!P0 IMAD.IADD R3, R3, 0x1, -R2.reuse ;  /* 0x0000000103038824 */ /* 0x100fe200078e0a02 */
[----:B------:R-:W-:Y:S01]  /*3540*/  ISETP.GT.U32.AND P0, PT, R2, R101, PT ;  /* 0x000000650200720c */ /* 0x000fe20003f04070 */
[----:B------:R-:W-:Y:S01]  /*3550*/  @!P5 IMAD.MOV R87, RZ, RZ, -R87 ;  /* 0x000000ffff57d224 */ /* 0x000fe200078e0a57 */
[----:B------:R-:W-:Y:S01]  /*3560*/  ISETP.GE.AND P5, PT, R76, RZ, PT ;  /* 0x000000ff4c00720c */ /* 0x000fe20003fa6270 */
[----:B------:R-:W-:Y:S01]  /*3570*/  @!P4 IMAD.MOV R89, RZ, RZ, -R89 ;  /* 0x000000ffff59c224 */ /* 0x000fe200078e0a59 */
[----:B------:R-:W-:Y:S01]  /*3580*/  ISETP.GT.U32.AND P4, PT, R2, R3, PT ;  /* 0x000000030200720c */ /* 0x000fe20003f84070 */
[--C-:B------:R-:W-:Y:S01]  /*3590*/  @!P1 IMAD.IADD R93, R93, 0x1, -R2.reuse ;  /* 0x000000015d5d9824 */ /* 0x100fe200078e0a02 */
[----:B------:R-:W-:Y:S01]  /*35a0*/  ISETP.GE.AND P1, PT, R78, RZ, PT ;  /* 0x000000ff4e00720c */ /* 0x000fe20003f26270 */
[--C-:B------:R-:W-:Y:S01]  /*35b0*/  @!P3 IMAD.IADD R97, R97, 0x1, -R2.reuse ;  /* 0x000000016161b824 */ /* 0x100fe200078e0a02 */
[----:B------:R-:W-:Y:S01]  /*35c0*/  ISETP.GE.AND P3, PT, R64, RZ, PT ;  /* 0x000000ff4000720c */ /* 0x000fe20003f66270 */
[----:B------:R-:W-:Y:S01]  /*35d0*/  IMAD R240, R0, UR5, RZ ;  /* 0x0000000500f07c24 */ /* 0x000fe2000f8e02ff */
[----:B------:R-:W-:Y:S01]  /*35e0*/  @!P2 IADD3 R95, R95, -R2, RZ ;  /* 0x800000025f5fa210 */ /* 0x000fe20007ffe0ff */
[--C-:B------:R-:W-:Y:S01]  /*35f0*/  @!P6 IMAD.IADD R99, R99, 0x1, -R2.reuse ;  /* 0x000000016363e824 */ /* 0x100fe200078e0a02 */
[----:B------:R-:W-:Y:S01]  /*3600*/  ISETP.GE.AND P2, PT, R80, RZ, PT ;  /* 0x000000ff5000720c */ /* 0x000fe20003f46270 */
[--C-:B------:R-:W-:Y:S01]  /*3610*/  @!P0 IMAD.IADD R101, R101, 0x1, -R2.reuse ;  /* 0x0000000165658824 */ /* 0x100fe200078e0a02 */
[----:B------:R-:W-:Y:S01]  /*3620*/  ISETP.GE.AND P6, PT, R66, RZ, PT ;  /* 0x000000ff4200720c */ /* 0x000fe20003fc6270 */
[----:B------:R-:W-:Y:S01]  /*3630*/  @!P5 IMAD.MOV R91, RZ, RZ, -R91 ;  /* 0x000000ffff5bd224 */ /* 0x000fe200078e0a5b */
[----:B------:R-:W-:Y:S01]  /*3640*/  ISETP.GE.AND P0, PT, R82, RZ, PT ;  /* 0x000000ff5200720c */ /* 0x000fe20003f06270 */
[----:B------:R-:W-:Y:S01]  /*3650*/  @!P4 IMAD.IADD R3, R3, 0x1, -R2 ;  /* 0x000000010303c824 */ /* 0x000fe200078e0a02 */
[----:B------:R-:W-:Y:S01]  /*3660*/  ISETP.GE.AND P5, PT, R129, RZ, PT ;  /* 0x000000ff8100720c */ /* 0x000fe20003fa6270 */
[----:B------:R-:W-:Y:S01]  /*3670*/  @!P1 IMAD.MOV R93, RZ, RZ, -R93 ;  /* 0x000000ffff5d9224 */ /* 0x000fe200078e0a5d */
[----:B------:R-:W-:Y:S01]  /*3680*/  ISETP.NE.AND P4, PT, R59, RZ, PT ;  /* 0x000000ff3b00720c */ /* 0x000fe20003f85270 */
[----:B------:R-:W-:Y:S01]  /*3690*/  @!P3 IMAD.MOV R97, RZ, RZ, -R97 ;  /* 0x000000ffff61b224 */ /* 0x000fe200078e0a61 */
[----:B------:R-:W-:Y:S01]  /*36a0*/  LOP3.LUT R2, RZ, R59, RZ, 0x33, !PT ;  /* 0x0000003bff027212 */ /* 0x000fe200078e33ff */
[----:B------:R-:W-:-:S02]  /*36b0*/  ULDC UR5, c[0x0][0x238] ;  /* 0x00008e0000057ab9 */ /* 0x000fc40000000800 */
[----:B------:R-:W-:Y:S01]  /*36c0*/  @!P2 IMAD.MOV R95, RZ, RZ, -R95 ;  /* 0x000000ffff5fa224 */ /* 0x000fe200078e0a5f */
[C---:B------:R-:W-:Y:S01]  /*36d0*/  SEL R6, R2.reuse, R6, !P4 ;  /* 0x0000000602067207 */ /* 0x040fe20006000000 */
[----:B------:R-:W-:Y:S01]  /*36e0*/  @!P6 IMAD.MOV R99, RZ, RZ, -R99 ;  /* 0x000000ffff63e224 */ /* 0x000fe200078e0a63 */
[C---:B------:R-:W-:Y:S01]  /*36f0*/  SEL R5, R2.reuse, R5, !P4 ;  /* 0x0000000502057207 */ /* 0x040fe20006000000 */
[----:B------:R-:W-:Y:S01]  /*3700*/  @!P0 IMAD.MOV R101, RZ, RZ, -R101 ;  /* 0x000000ffff658224 */ /* 0x000fe200078e0a65 */
[C---:B------:R-:W-:Y:S01]  /*3710*/  SEL R7, R2.reuse, R7, !P4 ;  /* 0x0000000702077207 */ /* 0x040fe20006000000 */
[----:B------:R-:W-:Y:S01]  /*3720*/  @!P5 IMAD.MOV R3, RZ, RZ, -R3 ;  /* 0x000000ffff03d224 */ /* 0x000fe200078e0a03 */
[----:B------:R-:W-:Y:S01]  /*3730*/  SEL R12, R2, R12, !P4 ;  /* 0x0000000c020c7207 */ /* 0x000fe20006000000 */
[----:B------:R-:W-:Y:S01]  /*3740*/  IMAD R6, R6, UR4, RZ ;  /* 0x0000000406067c24 */ /* 0x000fe2000f8e02ff */
[C---:B------:R-:W-:Y:S01]  /*3750*/  SEL R11, R2.reuse, R11, !P4 ;  /* 0x0000000b020b7207 */ /* 0x040fe20006000000 */
[----:B------:R-:W-:Y:S01]  /*3760*/  IMAD R5, R5, UR4, RZ ;  /* 0x0000000405057c24 */ /* 0x000fe2000f8e02ff */
[C---:B------:R-:W-:Y:S01]  /*3770*/  SEL R13, R2.reuse, R13, !P4 ;  /* 0x0000000d020d7207 */ /* 0x040fe20006000000 */
[----:B------:R-:W-:Y:S01]  /*3780*/  IMAD R7, R7, UR4, RZ ;  /* 0x0000000407077c24 */ /* 0x000fe2000f8e02ff */
        /* <DEDUP_REMOVED lines=8> */
[----:B------:R-:W-:Y:S01]  /*3810*/  SEL R14, R2, R14, !P4 ;  /* 0x0000000e020e7207 */ /* 0x000fe20006000000 */
        /* <DEDUP_REMOVED lines=105> */
[----:B------:R-:W-:Y:S01]  /*3eb0*/  SEL R2, R2, R3, !P4 ;  /* 0x0000000302027207 */ /* 0x000fe20006000000 */
[----:B------:R-:W-:Y:S01]  /*3ec0*/  IMAD R3, R20, UR4, RZ ;  /* 0x0000000414037c24 */ /* 0x000fe2000f8e02ff */
[-C--:B---3--:R-:W-:Y:S01]  /*3ed0*/  LEA R126, P4, R6, R152.reuse, 0x1 ;  /* 0x00000098067e7211 */ /* 0x088fe200078808ff */
[----:B------:R-:W-:Y:S01]  /*3ee0*/  IMAD R99, R99, UR4, RZ ;  /* 0x0000000463637c24 */ /* 0x000fe2000f8e02ff */
[-C--:B------:R-:W-:Y:S01]  /*3ef0*/  LEA R127, P3, R5, R152.reuse, 0x1 ;  /* 0x00000098057f7211 */ /* 0x080fe200078608ff */
[----:B------:R-:W-:Y:S01]  /*3f00*/  IMAD R72, R2, UR4, RZ ;  /* 0x0000000402487c24 */ /* 0x000fe2000f8e02ff */
[-C--:B------:R-:W-:Y:S01]  /*3f10*/  LEA R125, P5, R7, R152.reuse, 0x1 ;  /* 0x00000098077d7211 */ /* 0x080fe200078a08ff */
[----:B------:R-:W-:Y:S01]  /*3f20*/  IMAD R101, R101, UR4, RZ ;  /* 0x0000000465657c24 */ /* 0x000fe2000f8e02ff */
[-C--:B------:R-:W-:Y:S01]  /*3f30*/  LEA.HI.X.SX32 R118, R6, R153.reuse, 0x1, P4 ;  /* 0x0000009906767211 */ /* 0x080fe200020f0eff */
[----:B------:R-:W-:Y:S01]  /*3f40*/  ULDC UR4, c[0x0][0x23c] ;  /* 0x00008f0000047ab9 */ /* 0x000fe20000000800 */
[-C--:B------:R-:W-:Y:S01]  /*3f50*/  LEA.HI.X.SX32 R120, R5, R153.reuse, 0x1, P3 ;  /* 0x0000009905787211 */ /* 0x080fe200018f0eff */
[----:B------:R-:W-:Y:S01]  /*3f60*/  IMAD R132, R132, UR4, RZ ;  /* 0x0000000484847c24 */ /* 0x000fe2000f8e02ff */
[-C--:B------:R-:W-:Y:S01]  /*3f70*/  LEA R117, P4, R12, R152.reuse, 0x1 ;  /* 0x000000980c757211 */ /* 0x080fe200078808ff */
[----:B------:R-:W-:Y:S01]  /*3f80*/  IMAD R43, R43, UR5, RZ ;  /* 0x000000052b2b7c24 */ /* 0x000fe2000f8e02ff */
[-C--:B------:R-:W-:Y:S01]  /*3f90*/  LEA.HI.X.SX32 R116, R7, R153.reuse, 0x1, P5 ;  /* 0x0000009907747211 */ /* 0x080fe200028f0eff */
[----:B------:R-:W-:Y:S01]  /*3fa0*/  IMAD R42, R42, UR5, RZ ;  /* 0x000000052a2a7c24 */ /* 0x000fe2000f8e02ff */
[-C--:B------:R-:W-:Y:S01]  /*3fb0*/  LEA R119, P3, R11, R152.reuse, 0x1 ;  /* 0x000000980b777211 */ /* 0x080fe200078608ff */
[----:B------:R-:W-:Y:S01]  /*3fc0*/  IMAD R42, R151, UR5, RZ ;  /* 0x00000005972a7c24 */ /* 0x000fe2000f8e02ff */
[-C--:B------:R-:W-:Y:S01]  /*3fd0*/  LEA R41, P5, R13, R152.reuse, 0x1 ;  /* 0x000000980d297211 */ /* 0x080fe200078a08ff */
[----:B------:R-:W-:Y:S01]  /*3fe0*/  IMAD R43, R131, UR5, RZ ;  /* 0x00000005832b7c24 */ /* 0x000fe2000f8e02ff */
[-C--:B------:R-:W-:Y:S01]  /*3ff0*/  LEA R128, P2, R4, R152.reuse, 0x1 ;  /* 0x0000009804807211 */ /* 0x080fe200078408ff */
[----:B------:R-:W-:Y:S01]  /*4000*/  IMAD R44, R44, UR5, RZ ;  /* 0x000000052c2c7c24 */ /* 0x000fe2000f8e02ff */
[-C--:B------:R-:W-:Y:S01]  /*4010*/  LEA.HI.X.SX32 R32, R12, R153.reuse, 0x1, P4 ;  /* 0x000000990c207211 */ /* 0x080fe200020f0eff */
[----:B------:R-:W-:Y:S01]  /*4020*/  IMAD R42, R115, UR5, RZ ;  /* 0x00000005732a7c24 */ /* 0x000fe2000f8e02ff */
[-C--:B------:R-:W-:Y:S01]  /*4030*/  LEA.HI.X.SX32 R34, R11, R153.reuse, 0x1, P3 ;  /* 0x000000990b227211 */ /* 0x080fe200018f0eff */
        /* <DEDUP_REMOVED lines=43> */
[----:B------:R-:W-:Y:S01]  /*42f0*/  LEA.HI.X.SX32 R24, R16, R153, 0x1, P2 ;  /* 0x0000009910187211 */ /* 0x000fe200010f0eff */
[----:B------:R-:W-:Y:S01]  /*4300*/  IMAD R44, R105, UR5, RZ ;  /* 0x00000005692c7c24 */ /* 0x000fe2000f8e02ff */
[-C--:B------:R-:W-:Y:S01]  /*4310*/  LEA R5, P5, R136, R152.reuse, 0x1 ;  /* 0x0000009888057211 */ /* 0x080fe200078a08ff */
[----:B------:R-:W-:Y:S01]  /*4320*/  IMAD R43, R102, UR5, RZ ;  /* 0x00000005662b7c24 */ /* 0x000fe2000f8e02ff */
[-C--:B------:R-:W-:Y:S01]  /*4330*/  LEA R27, P6, R3, R152.reuse, 0x1 ;  /* 0x00000098031b7211 */ /* 0x080fe200078c08ff */
[----:B------:R-:W-:Y:S01]  /*4340*/  IMAD R42, R100, UR5, RZ ;  /* 0x00000005642a7c24 */ /* 0x000fe2000f8e02ff */
[----:B------:R-:W-:-:S02]  /*4350*/  LEA R25, P1, R59, R152, 0x1 ;  /* 0x000000983b197211 */ /* 0x000fc400078208ff */
[-C--:B------:R-:W-:Y:S02]  /*4360*/  LEA R23, P2, R60, R152.reuse, 0x1 ;  /* 0x000000983c177211 */ /* 0x080fe400078408ff */
[-C--:B------:R-:W-:Y:S02]  /*4370*/  LEA R21, P3, R62, R152.reuse, 0x1 ;  /* 0x000000983e157211 */ /* 0x080fe400078608ff */
[----:B------:R-:W-:Y:S02]  /*4380*/  LEA R19, P4, R64, R152, 0x1 ;  /* 0x0000009840137211 */ /* 0x000fe400078808ff */
[-C--:B------:R-:W-:Y:S02]  /*4390*/  LEA.HI.X.SX32 R136, R136, R153.reuse, 0x1, P5 ;  /* 0x0000009988887211 */ /* 0x080fe400028f0eff */
[-C--:B------:R-:W-:Y:S02]  /*43a0*/  LEA.HI.X.SX32 R16, R3, R153.reuse, 0x1, P6 ;  /* 0x0000009903107211 */ /* 0x080fe400030f0eff */
[----:B------:R-:W-:-:S02]  /*43b0*/  LEA.HI.X.SX32 R14, R59, R153, 0x1, P1 ;  /* 0x000000993b0e7211 */ /* 0x000fc400008f0eff */
[-C--:B------:R-:W-:Y:S02]  /*43c0*/  LEA.HI.X.SX32 R12, R60, R153.reuse, 0x1, P2 ;  /* 0x000000993c0c7211 */ /* 0x080fe400010f0eff */
[-C--:B------:R-:W-:Y:S02]  /*43d0*/  LEA.HI.X.SX32 R10, R62, R153.reuse, 0x1, P3 ;  /* 0x000000993e0a7211 */ /* 0x080fe400018f0eff */
[----:B------:R-:W-:Y:S02]  /*43e0*/  LEA.HI.X.SX32 R8, R64, R153, 0x1, P4 ;  /* 0x0000009940087211 */ /* 0x000fe400020f0eff */
[-C--:B------:R-:W-:Y:S02]  /*43f0*/  LEA R218, P5, R142, R152.reuse, 0x1 ;  /* 0x000000988eda7211 */ /* 0x080fe400078a08ff */
[-C--:B------:R-:W-:Y:S02]  /*4400*/  LEA R15, P6, R68, R152.reuse, 0x1 ;  /* 0x00000098440f7211 */ /* 0x080fe400078c08ff */
        /* <DEDUP_REMOVED lines=16> */
[-C--:B------:R-:W-:Y:S01]  /*4510*/  LEA.HI.X.SX32 R148, R55, R153.reuse, 0x1, P5 ;  /* 0x0000009937947211 */ /* 0x080fe200028f0eff */
[----:B------:R-:W-:Y:S01]  /*4520*/  IMAD.SHL.U32 R55, R54, 0x20, RZ ;  /* 0x0000002036377824 */ /* 0x000fe200078e00ff */
[-C--:B------:R-:W-:Y:S01]  /*4530*/  LEA.HI.X.SX32 R137, R137, R153.reuse, 0x1, P6 ;  /* 0x0000009989897211 */ /* 0x080fe200030f0eff */
[----:B------:R-:W-:Y:S01]  /*4540*/  IMAD.SHL.U32 R54, R84, 0x8, RZ ;  /* 0x0000000854367824 */ /* 0x000fe200078e00ff */
[----:B------:R-:W-:-:S02]  /*4550*/  LEA.HI.X.SX32 R138, R138, R153, 0x1, P1 ;  /* 0x000000998a8a7211 */ /* 0x000fc400008f0eff */
[-C--:B------:R-:W-:Y:S01]  /*4560*/  LEA.HI.X.SX32 R139, R139, R153.reuse, 0x1, P2 ;  /* 0x000000998b8b7211 */ /* 0x080fe200010f0eff */
[----:B------:R0:W-:Y:S01]  /*4570*/  STL [R1+0x4], R55 ;  /* 0x0000043701007387 */ /* 0x0001e20000100800 */
[-C--:B------:R-:W-:Y:S02]  /*4580*/  LEA.HI.X.SX32 R140, R140, R153.reuse, 0x1, P3 ;  /* 0x000000998c8c7211 */ /* 0x080fe400018f0eff */
[----:B------:R-:W-:Y:S01]  /*4590*/  LEA.HI.X.SX32 R141, R141, R153, 0x1, P4 ;  /* 0x000000998d8d7211 */ /* 0x000fe200020f0eff */
[----:B------:R0:W-:Y:S01]  /*45a0*/  STL [R1+0x8], R54 ;  /* 0x0000083601007387 */ /* 0x0001e20000100800 */
[-C--:B------:R-:W-:Y:S02]  /*45b0*/  LEA R220, P6, R143, R152.reuse, 0x1 ;  /* 0x000000988fdc7211 */ /* 0x080fe400078c08ff */
[-C--:B------:R-:W-:Y:S02]  /*45c0*/  LEA R222, P1, R144, R152.reuse, 0x1 ;  /* 0x0000009890de7211 */ /* 0x080fe400078208ff */
[----:B------:R-:W-:-:S02]  /*45d0*/  LEA R224, P2, R145, R152, 0x1 ;  /* 0x0000009891e07211 */ /* 0x000fc400078408ff */
[-C--:B------:R-:W-:Y:S02]  /*45e0*/  LEA R226, P3, R146, R152.reuse, 0x1 ;  /* 0x0000009892e27211 */ /* 0x080fe400078608ff */
[----:B------:R-:W-:Y:S02]  /*45f0*/  LEA R228, P4, R56, R152, 0x1 ;  /* 0x0000009838e47211 */ /* 0x000fe400078808ff */
[-C--:B------:R-:W-:Y:S02]  /*4600*/  LEA.HI.X.SX32 R143, R143, R153.reuse, 0x1, P6 ;  /* 0x000000998f8f7211 */ /* 0x080fe400030f0eff */
[-C--:B------:R-:W-:Y:S02]  /*4610*/  LEA.HI.X.SX32 R144, R144, R153.reuse, 0x1, P1 ;  /* 0x0000009990907211 */ /* 0x080fe400008f0eff */
[-C--:B------:R-:W-:Y:S02]  /*4620*/  LEA.HI.X.SX32 R145, R145, R153.reuse, 0x1, P2 ;  /* 0x0000009991917211 */ /* 0x080fe400010f0eff */
[----:B------:R-:W-:-:S02]  /*4630*/  LEA.HI.X.SX32 R146, R146, R153, 0x1, P3 ;  /* 0x0000009992927211 */ /* 0x000fc400018f0eff */
[----:B------:R-:W-:Y:S02]  /*4640*/  LEA.HI.X.SX32 R147, R56, R153, 0x1, P4 ;  /* 0x0000009938937211 */ /* 0x000fe400020f0eff */
[-C--:B------:R-:W-:Y:S02]  /*4650*/  LEA R232, P6, R57, R152.reuse, 0x1 ;  /* 0x0000009839e87211 */ /* 0x080fe400078c08ff */
[-C--:B------:R-:W-:Y:S02]  /*4660*/  LEA R209, P1, R58, R152.reuse, 0x1 ;  /* 0x000000983ad17211 */ /* 0x080fe400078208ff */
[-C--:B------:R-:W-:Y:S02]  /*4670*/  LEA R205, P2, R61, R152.reuse, 0x1 ;  /* 0x000000983dcd7211 */ /* 0x080fe400078408ff */
[-C--:B------:R-:W-:Y:S02]  /*4680*/  LEA R201, P3, R63, R152.reuse, 0x1 ;  /* 0x000000983fc97211 */ /* 0x080fe400078608ff */
[----:B------:R-:W-:-:S02]  /*4690*/  LEA R197, P4, R65, R152, 0x1 ;  /* 0x0000009841c57211 */ /* 0x000fc400078808ff */
[----:B------:R-:W-:Y:S02]  /*46a0*/  LEA R193, P5, R67, R152, 0x1 ;  /* 0x0000009843c17211 */ /* 0x000fe400078a08ff */
[-C--:B------:R-:W-:Y:S02]  /*46b0*/  LEA.HI.X.SX32 R149, R57, R153.reuse, 0x1, P6 ;  /* 0x0000009939957211 */ /* 0x080fe400030f0eff */
[-C--:B------:R-:W-:Y:S02]  /*46c0*/  LEA.HI.X.SX32 R208, R58, R153.reuse, 0x1, P1 ;  /* 0x000000993ad07211 */ /* 0x080fe400008f0eff */
[-C--:B------:R-:W-:Y:S02]  /*46d0*/  LEA.HI.X.SX32 R204, R61, R153.reuse, 0x1, P2 ;  /* 0x000000993dcc7211 */ /* 0x080fe400010f0eff */
[----:B------:R-:W-:Y:S02]  /*46e0*/  CS2R R60, SRZ ;  /* 0x00000000003c7805 */ /* 0x000fe4000001ff00 */
[----:B------:R-:W-:-:S02]  /*46f0*/  LEA.HI.X.SX32 R200, R63, R153, 0x1, P3 ;  /* 0x000000993fc87211 */ /* 0x000fc400018f0eff */
[----:B------:R-:W-:Y:S02]  /*4700*/  CS2R R62, SRZ ;  /* 0x00000000003e7805 */ /* 0x000fe4000001ff00 */
[----:B------:R-:W-:Y:S02]  /*4710*/  LEA.HI.X.SX32 R196, R65, R153, 0x1, P4 ;  /* 0x0000009941c47211 */ /* 0x000fe400020f0eff */
[----:B------:R-:W-:Y:S02]  /*4720*/  CS2R R64, SRZ ;  /* 0x0000000000407805 */ /* 0x000fe4000001ff00 */
[-C--:B------:R-:W-:Y:S02]  /*4730*/  LEA R191, P6, R69, R152.reuse, 0x1 ;  /* 0x0000009845bf7211 */ /* 0x080fe400078c08ff */
[-C--:B------:R-:W-:Y:S02]  /*4740*/  LEA R189, P1, R71, R152.reuse, 0x1 ;  /* 0x0000009847bd7211 */ /* 0x080fe400078208ff */
[----:B------:R-:W-:-:S02]  /*4750*/  LEA R187, P2, R73, R152, 0x1 ;  /* 0x0000009849bb7211 */ /* 0x000fc400078408ff */
[-C--:B------:R-:W-:Y:S02]  /*4760*/  LEA R185, P3, R75, R152.reuse, 0x1 ;  /* 0x000000984bb97211 */ /* 0x080fe400078608ff */
[-C--:B------:R-:W-:Y:S02]  /*4770*/  LEA R183, P4, R77, R152.reuse, 0x1 ;  /* 0x000000984db77211 */ /* 0x080fe400078808ff */
[-C--:B------:R-:W-:Y:S02]  /*4780*/  LEA.HI.X.SX32 R192, R67, R153.reuse, 0x1, P5 ;  /* 0x0000009943c07211 */ /* 0x080fe400028f0eff */
[----:B------:R-:W-:Y:S02]  /*4790*/  CS2R R66, SRZ ;  /* 0x0000000000427805 */ /* 0x000fe4000001ff00 */
[----:B------:R-:W-:Y:S02]  /*47a0*/  LEA R181, P5, R79, R152, 0x1 ;  /* 0x000000984fb57211 */ /* 0x000fe400078a08ff */
[----:B------:R-:W-:-:S02]  /*47b0*/  LEA.HI.X.SX32 R190, R69, R153, 0x1, P6 ;  /* 0x0000009945be7211 */ /* 0x000fc400030f0eff */
[-C--:B------:R-:W-:Y:S02]  /*47c0*/  LEA.HI.X.SX32 R188, R71, R153.reuse, 0x1, P1 ;  /* 0x0000009947bc7211 */ /* 0x080fe400008f0eff */
[-C--:B------:R-:W-:Y:S02]  /*47d0*/  LEA.HI.X.SX32 R186, R73, R153.reuse, 0x1, P2 ;  /* 0x0000009949ba7211 */ /* 0x080fe400010f0eff */
[-C--:B------:R-:W-:Y:S02]  /*47e0*/  LEA.HI.X.SX32 R184, R75, R153.reuse, 0x1, P3 ;  /* 0x000000994bb87211 */ /* 0x080fe400018f0eff */
[----:B------:R-:W-:Y:S02]  /*47f0*/  LEA.HI.X.SX32 R182, R77, R153, 0x1, P4 ;  /* 0x000000994db67211 */ /* 0x000fe400020f0eff */
[----:B------:R-:W-:Y:S02]  /*4800*/  CS2R R76, SRZ ;  /* 0x00000000004c7805 */ /* 0x000fe4000001ff00 */
[----:B------:R-:W-:-:S02]  /*4810*/  LEA R179, P6, R81, R152, 0x1 ;  /* 0x0000009851b37211 */ /* 0x000fc400078c08ff */
[-C--:B------:R-:W-:Y:S02]  /*4820*/  LEA R177, P1, R83, R152.reuse, 0x1 ;  /* 0x0000009853b17211 */ /* 0x080fe400078208ff */
[-C--:B------:R-:W-:Y:S02]  /*4830*/  LEA R175, P2, R85, R152.reuse, 0x1 ;  /* 0x0000009855af7211 */ /* 0x080fe400078408ff */
[-C--:B------:R-:W-:Y:S02]  /*4840*/  LEA R242, P3, R87, R152.reuse, 0x1 ;  /* 0x0000009857f27211 */ /* 0x080fe400078608ff */
[----:B------:R-:W-:Y:S02]  /*4850*/  LEA R243, P4, R89, R152, 0x1 ;  /* 0x0000009859f37211 */ /* 0x000fe400078808ff */
[----:B------:R-:W-:Y:S02]  /*4860*/  LEA.HI.X.SX32 R180, R79, R153, 0x1, P5 ;  /* 0x000000994fb47211 */ /* 0x000fe400028f0eff */
[----:B------:R-:W-:-:S02]  /*4870*/  CS2R R78, SRZ ;  /* 0x00000000004e7805 */ /* 0x000fc4000001ff00 */
[----:B------:R-:W-:Y:S02]  /*4880*/  LEA R244, P5, R91, R152, 0x1 ;  /* 0x000000985bf47211 */ /* 0x000fe400078a08ff */
[-C--:B------:R-:W-:Y:S02]  /*4890*/  LEA.HI.X.SX32 R178, R81, R153.reuse, 0x1, P6 ;  /* 0x0000009951b27211 */ /* 0x080fe400030f0eff */
[----:B------:R-:W-:Y:S02]  /*48a0*/  CS2R R80, SRZ ;  /* 0x0000000000507805 */ /* 0x000fe4000001ff00 */
[-C--:B------:R-:W-:Y:S02]  /*48b0*/  LEA.HI.X.SX32 R176, R83, R153.reuse, 0x1, P1 ;  /* 0x0000009953b07211 */ /* 0x080fe400008f0eff */
[----:B------:R-:W-:Y:S02]  /*48c0*/  CS2R R82, SRZ ;  /* 0x0000000000527805 */ /* 0x000fe4000001ff00 */
[----:B------:R-:W-:-:S02]  /*48d0*/  LEA.HI.X.SX32 R174, R85, R153, 0x1, P2 ;  /* 0x0000009955ae7211 */ /* 0x000fc400010f0eff */
[----:B------:R-:W-:Y:S02]  /*48e0*/  CS2R R84, SRZ ;  /* 0x0000000000547805 */ /* 0x000fe4000001ff00 */
[-C--:B------:R-:W-:Y:S02]  /*48f0*/  LEA.HI.X.SX32 R172, R87, R153.reuse, 0x1, P3 ;  /* 0x0000009957ac7211 */ /* 0x080fe400018f0eff */
[----:B------:R-:W-:Y:S02]  /*4900*/  CS2R R86, SRZ ;  /* 0x0000000000567805 */ /* 0x000fe4000001ff00 */
        /* <DEDUP_REMOVED lines=9> */
[----:B------:R-:W-:Y:S02]  /*49a0*/  SHF.R.S32.HI R131, RZ, 0x1f, R132 ;  /* 0x0000001fff837819 */ /* 0x000fe40000011484 */
[----:B------:R-:W-:Y:S01]  /*49b0*/  LEA R241, P0, R240, UR10, 0x1 ;  /* 0x0000000af0f17c11 */ /* 0x000fe2000f8008ff */
[----:B------:R-:W-:Y:S01]  /*49c0*/  ULDC UR10, c[0x0][0x238] ;  /* 0x00008e00000a7ab9 */ /* 0x000fe20000000800 */
[----:B------:R-:W-:Y:S02]  /*49d0*/  LEA R247, P5, R72, R152, 0x1 ;  /* 0x0000009848f77211 */ /* 0x000fe400078a08ff */
[-C--:B------:R-:W-:Y:S02]  /*49e0*/  LEA.HI.X.SX32 R235, R93, R153.reuse, 0x1, P6 ;  /* 0x000000995deb7211 */ /* 0x080fe400030f0eff */
[----:B------:R-:W-:Y:S02]  /*49f0*/  CS2R R92, SRZ ;  /* 0x00000000005c7805 */ /* 0x000fe4000001ff00 */
[----:B------:R-:W-:-:S02]  /*4a00*/  LEA.HI.X.SX32 R236, R95, R153, 0x1, P1 ;  /* 0x000000995fec7211 */ /* 0x000fc400008f0eff */
[----:B------:R-:W-:Y:S02]  /*4a10*/  CS2R R94, SRZ ;  /* 0x00000000005e7805 */ /* 0x000fe4000001ff00 */
[-C--:B------:R-:W-:Y:S02]  /*4a20*/  LEA.HI.X.SX32 R237, R97, R153.reuse, 0x1, P2 ;  /* 0x0000009961ed7211 */ /* 0x080fe400010f0eff */
[----:B------:R-:W-:Y:S02]  /*4a30*/  CS2R R96, SRZ ;  /* 0x0000000000607805 */ /* 0x000fe4000001ff00 */
[-C--:B------:R-:W-:Y:S02]  /*4a40*/  LEA.HI.X.SX32 R238, R99, R153.reuse, 0x1, P3 ;  /* 0x0000009963ee7211 */ /* 0x080fe400018f0eff */
[----:B------:R-:W-:Y:S02]  /*4a50*/  CS2R R98, SRZ ;  /* 0x0000000000627805 */ /* 0x000fe4000001ff00 */
[----:B------:R-:W-:-:S02]  /*4a60*/  LEA.HI.X.SX32 R239, R101, R153, 0x1, P4 ;  /* 0x0000009965ef7211 */ /* 0x000fc400020f0eff */
[C---:B------:R-:W-:Y:S01]  /*4a70*/  SHF.L.U64.HI R131, R132.reuse, 0x1, R131 ;  /* 0x0000000184837819 */ /* 0x040fe20000010283 */
[----:B------:R-:W-:Y:S01]  /*4a80*/  IMAD.SHL.U32 R132, R132, 0x2, RZ ;  /* 0x0000000284847824 */ /* 0x000fe200078e00ff */
[----:B------:R-:W-:Y:S02]  /*4a90*/  LEA.HI.X.SX32 R153, R72, R153, 0x1, P5 ;  /* 0x0000009948997211 */ /* 0x000fe400028f0eff */
[----:B0-----:R-:W-:-:S07]  /*4aa0*/  LEA.HI.X.SX32 R240, R240, UR11, 0x1, P0 ;  /* 0x0000000bf0f07c11 */ /* 0x001fce00080f0eff */
.L_x_2:
[C---:B------:R-:W-:Y:S01]  /*4ab0*/  ISETP.GE.AND P0, PT, R130.reuse, UR7, PT ;  /* 0x0000000782007c0c */ /* 0x040fe2000bf06270 */
[C---:B------:R-:W-:Y:S01]  /*4ac0*/  IMAD R45, R130.reuse, UR10, RZ ;  /* 0x0000000a822d7c24 */ /* 0x040fe2000f8e02ff */
[C---:B------:R-:W-:Y:S01]  /*4ad0*/  LOP3.LUT R46, R130.reuse, 0x8, RZ, 0xfc, !PT ;  /* 0x00000008822e7812 */ /* 0x040fe200078efcff */
[----:B------:R-:W-:Y:S01]  /*4ae0*/  IMAD.MOV.U32 R42, RZ, RZ, R241 ;  /* 0x000000ffff2a7224 */ /* 0x000fe200078e00f1 */
[----:B------:R-:W-:Y:S01]  /*4af0*/  LOP3.LUT R48, R130, 0x8, RZ, 0xfc, !PT ;  /* 0x0000000882307812 */ /* 0x000fe200078efcff */
[----:B------:R-:W-:Y:S01]  /*4b00*/  IMAD.MOV.U32 R43, RZ, RZ, R240 ;  /* 0x000000ffff2b7224 */ /* 0x000fe200078e00f0 */
[----:B------:R-:W-:Y:S01]  /*4b10*/  ISETP.GE.AND P1, PT, R46, UR7, PT ;  /* 0x000000072e007c0c */ /* 0x000fe2000bf26270 */
[----:B------:R-:W-:Y:S01]  /*4b20*/  ULDC UR4, c[0x0][0x238] ;  /* 0x00008e0000047ab9 */ /* 0x000fe20000000800 */
[----:B------:R-:W-:Y:S01]  /*4b30*/  PRMT R55, RZ, 0x7610, R55 ;  /* 0x00007610ff377816 */ /* 0x000fe20000000037 */
[----:B------:R-:W-:Y:S01]  /*4b40*/  IMAD.WIDE R44, R45, 0x2, R42 ;  /* 0x000000022d2c7825 */ /* 0x000fe200078e022a */
[C---:B------:R-:W-:Y:S01]  /*4b50*/  LOP3.LUT R47, R130.reuse, 0x10, RZ, 0xfc, !PT ;  /* 0x00000010822f7812 */ /* 0x040fe200078efcff */
[----:B------:R-:W-:Y:S01]  /*4b60*/  ULDC UR5, c[0x0][0x238] ;  /* 0x00008e0000057ab9 */ /* 0x000fe20000000800 */
[----:B------:R-:W-:Y:S01]  /*4b70*/  LOP3.LUT R49, R130, 0x10, RZ, 0xfc, !PT ;  /* 0x0000001082317812 */ /* 0x000fe200078efcff */
[----:B------:R-:W-:Y:S01]  /*4b80*/  IMAD R48, R48, UR4, RZ ;  /* 0x0000000430307c24 */ /* 0x000fe2000f8e02ff */
[----:B------:R-:W-:Y:S01]  /*4b90*/  ISETP.GE.AND P3, PT, R47, UR7, PT ;  /* 0x000000072f007c0c */ /* 0x000fe2000bf66270 */
[----:B------:R0:W2:Y:S01]  /*4ba0*/  @!P0 LDG.E.U16 R55, desc[UR8][R44.64] ;  /* 0x000000082c378981 */ /* 0x0000a2000c1e1500 */
[C---:B------:R-:W-:Y:S01]  /*4bb0*/  LOP3.LUT R47, R130.reuse, 0x18, RZ, 0xfc, !PT ;  /* 0x00000018822f7812 */ /* 0x040fe200078efcff */
[----:B------:R-:W-:Y:S01]  /*4bc0*/  ULDC UR4, c[0x0][0x238] ;  /* 0x00008e0000047ab9 */ /* 0x000fe20000000800 */
[----:B------:R-:W-:Y:S01]  /*4bd0*/  PRMT R54, RZ, 0x7610, R54 ;  /* 0x00007610ff367816 */ /* 0x000fe20000000036 */
[----:B------:R-:W-:Y:S01]  /*4be0*/  IMAD R49, R49, UR4, RZ ;  /* 0x0000000431317c24 */ /* 0x000fe2000f8e02ff */
[----:B------:R-:W-:Y:S01]  /*4bf0*/  ISETP.GE.AND P5, PT, R47, UR7, PT ;  /* 0x000000072f007c0c */ /* 0x000fe2000bfa6270 */
[----:B------:R-:W-:Y:S01]  /*4c00*/  ULDC UR4, c[0x0][0x238] ;  /* 0x00008e0000047ab9 */ /* 0x000fe20000000800 */
[----:B------:R-:W-:-:S02]  /*4c10*/  LOP3.LUT R47, R130, 0x2, RZ, 0xfc, !PT ;  /* 0x00000002822f7812 */ /* 0x000fc400078efcff */
[----:B------:R-:W-:Y:S01]  /*4c20*/  PRMT R53, RZ, 0x7610, R53 ;  /* 0x00007610ff357816 */ /* 0x000fe20000000035 */
[--C-:B0-----:R-:W-:Y:S01]  /*4c30*/  IMAD.WIDE R44, R48, 0x2, R42.reuse ;  /* 0x00000002302c7825 */ /* 0x101fe200078e022a */
[C---:B------:R-:W-:Y:S02]  /*4c40*/  LOP3.LUT R46, R130.reuse, 0x2, RZ, 0xfc, !PT ;  /* 0x00000002822e7812 */ /* 0x040fe400078efcff */
[----:B------:R-:W-:Y:S02]  /*4c50*/  LOP3.LUT R48, R130, 0x4, RZ, 0xfc, !PT ;  /* 0x0000000482307812 */ /* 0x000fe400078efcff */
[----:B------:R0:W3:Y:S01]  /*4c60*/  @!P1 LDG.E.U16 R54, desc[UR8][R44.64] ;  /* 0x000000082c369981 */ /* 0x0000e2000c1e1500 */
[----:B------:R-:W-:Y:S01]  /*4c70*/  IMAD R47, R47, UR4, RZ ;  /* 0x000000042f2f7c24 */ /* 0x000fe2000f8e02ff */
[----:B------:R-:W-:Y:S01]  /*4c80*/  ISETP.GE.AND P0, PT, R46, UR7, PT ;  /* 0x000000072e007c0c */ /* 0x000fe2000bf06270 */
[----:B------:R-:W-:Y:S01]  /*4c90*/  ULDC UR4, c[0x0][0x238] ;  /* 0x00008e0000047ab9 */ /* 0x000fe20000000800 */
[----:B------:R-:W-:Y:S01]  /*4ca0*/  ISETP.GE.AND P2, PT, R48, UR7, PT ;  /* 0x0000000730007c0c */ /* 0x000fe2000bf46270 */
[----:B0-----:R-:W-:Y:S01]  /*4cb0*/  IMAD.WIDE R44, R49, 0x2, R42 ;  /* 0x00000002312c7825 */ /* 0x001fe200078e022a */
[----:B------:R-:W-:-:S02]  /*4cc0*/  LOP3.LUT R48, R130, 0x18, RZ, 0xfc, !PT ;  /* 0x0000001882307812 */ /* 0x000fc400078efcff */
[C---:B------:R-:W-:Y:S02]  /*4cd0*/  LOP3.LUT R51, R130.reuse, 0x20, RZ, 0xfc, !PT ;  /* 0x0000002082337812 */ /* 0x040fe400078efcff */
[----:B------:R0:W4:Y:S01]  /*4ce0*/  @!P3 LDG.E.U16 R53, desc[UR8][R44.64] ;  /* 0x000000082c35b981 */ /* 0x000122000c1e1500 */
[----:B------:R-:W-:Y:S01]  /*4cf0*/  LOP3.LUT R50, R130, 0x6, RZ, 0xfc, !PT ;  /* 0x0000000682327812 */ /* 0x000fe200078efcff */
[----:B------:R-:W-:Y:S01]  /*4d00*/  IMAD R48, R48, UR4, RZ ;  /* 0x0000000430307c24 */ /* 0x000fe2000f8e02ff */
[C---:B------:R-:W-:Y:S01]  /*4d10*/  LOP3.LUT R46, R130.reuse, 0x28, RZ, 0xfc, !PT ;  /* 0x00000028822e7812 */ /* 0x040fe200078efcff */
[----:B------:R-:W-:Y:S01]  /*4d20*/  ULDC UR4, c[0x0][0x238] ;  /* 0x00008e0000047ab9 */ /* 0x000fe20000000800 */
[----:B------:R-:W-:Y:S01]  /*4d30*/  PRMT R56, RZ, 0x7610, R56 ;  /* 0x00007610ff387816 */ /* 0x000fe20000000038 */
[--C-:B0-----:R-:W-:Y:S01]  /*4d40*/  IMAD.WIDE R44, R47, 0x2, R42.reuse ;  /* 0x000000022f2c7825 */ /* 0x101fe200078e022a */
[C---:B------:R-:W-:Y:S02]  /*4d50*/  LOP3.LUT R47, R130.reuse, 0x4, RZ, 0xfc, !PT ;  /* 0x00000004822f7812 */ /* 0x040fe400078efcff */
[C---:B------:R-:W-:Y:S01]  /*4d60*/  ISETP.GE.AND P3, PT, R51.reuse, UR7, PT ;  /* 0x0000000733007c0c */ /* 0x040fe2000bf66270 */
[----:B------:R-:W-:Y:S01]  /*4d70*/  IMAD R51, R51, UR4, RZ ;  /* 0x0000000433337c24 */ /* 0x000fe2000f8e02ff */
[----:B------:R-:W-:Y:S01]  /*4d80*/  LOP3.LUT R155, R130, 0x6, RZ, 0xfc, !PT ;  /* 0x00000006829b7812 */ /* 0x000fe200078efcff */
[----:B------:R-:W-:Y:S01]  /*4d90*/  IMAD R47, R47, UR5, RZ ;  /* 0x000000052f2f7c24 */ /* 0x000fe2000f8e02ff */
[----:B------:R-:W-:Y:S01]  /*4da0*/  ISETP.GE.AND P1, PT, R50, UR7, PT ;  /* 0x0000000732007c0c */ /* 0x000fe2000bf26270 */
[----:B------:R-:W-:Y:S01]  /*4db0*/  ULDC UR5, c[0x0][0x238] ;  /* 0x00008e0000057ab9 */ /* 0x000fe20000000800 */
[----:B------:R-:W-:Y:S01]  /*4dc0*/  ISETP.GE.AND P4, PT, R46, UR7, PT ;  /* 0x000000072e007c0c */ /* 0x000fe2000bf86270 */
[----:B------:R-:W-:Y:S01]  /*4dd0*/  IMAD.WIDE R46, R47, 0x2, R42 ;  /* 0x000000022f2e7825 */ /* 0x000fe200078e022a */
[----:B------:R-:W-:Y:S01]  /*4de0*/  PRMT R68, RZ, 0x7610, R68 ;  /* 0x00007610ff447816 */ /* 0x000fe20000000044 */
[----:B------:R0:W5:Y:S01]  /*4df0*/  @!P0 LDG.E.U16 R56, desc[UR8][R44.64] ;  /* 0x000000082c388981 */ /* 0x000162000c1e1500 */
[----:B------:R-:W-:Y:S01]  /*4e00*/  PRMT R58, RZ, 0x7610, R58 ;  /* 0x00007610ff3a7816 */ /* 0x000fe2000000003a */
[----:B------:R-:W-:Y:S01]  /*4e10*/  IMAD R155, R155, UR5, RZ ;  /* 0x000000059b9b7c24 */ /* 0x000fe2000f8e02ff */
[----:B------:R-:W-:Y:S01]  /*4e20*/  PRMT R52, RZ, 0x7610, R52 ;  /* 0x00007610ff347816 */ /* 0x000fe20000000034 */
[----:B------:R-:W-:Y:S01]  /*4e30*/  ULDC UR4, c[0x0][0x238] ;  /* 0x00008e0000047ab9 */ /* 0x000fe20000000800 */
[----:B------:R1:W5:Y:S01]  /*4e40*/  @!P2 LDG.E.U16 R68, desc[UR8][R46.64] ;  /* 0x000000082e44a981 */ /* 0x000362000c1e1500 */
[----:B------:R-:W-:Y:S01]  /*4e50*/  IMAD.WIDE R48, R48, 0x2, R42 ;  /* 0x0000000230307825 */ /* 0x000fe200078e022a */
[----:B------:R-:W-:Y:S01]  /*4e60*/  LOP3.LUT R104, R130, 0xc, RZ, 0xfc, !PT ;  /* 0x0000000c82687812 */ /* 0x000fe200078efcff */
[----:B------:R-:W-:-:S02]  /*4e70*/  ULDC UR5, c[0x0][0x238] ;  /* 0x00008e0000057ab9 */ /* 0x000fc40000000800 */
[--C-:B0-----:R-:W-:Y:S01]  /*4e80*/  IMAD.WIDE R44, R51, 0x2, R42.reuse ;  /* 0x00000002332c7825 */ /* 0x101fe200078e022a */
[----:B------:R-:W-:Y:S01]  /*4e90*/  LOP3.LUT R51, R130, 0xa, RZ, 0xfc, !PT ;  /* 0x0000000a82337812 */ /* 0x000fe200078efcff */
[----:B------:R-:W2:Y:S02]  /*4ea0*/  @!P5 LDG.E.U16 R52, desc[UR8][R48.64] ;  /* 0x000000083034d981 */ /* 0x000ea4000c1e1500 */
[----:B-1----:R-:W-:Y:S01]  /*4eb0*/  IMAD.WIDE R46, R155, 0x2, R42 ;  /* 0x000000029b2e7825 */ /* 0x002fe200078e022a */
[----:B------:R-:W-:-:S03]  /*4ec0*/  PRMT R74, RZ, 0x7610, R74 ;  /* 0x00007610ff4a7816 */ /* 0x000fc6000000004a */
[----:B------:R-:W-:Y:S01]  /*4ed0*/  IMAD R51, R51, UR4, RZ ;  /* 0x0000000433337c24 */ /* 0x000fe2000f8e02ff */
[----:B------:R0:W5:Y:S01]  /*4ee0*/  @!P1 LDG.E.U16 R58, desc[UR8][R46.64] ;  /* 0x000000082e3a9981 */ /* 0x000162000c1e1500 */
[----:B------:R-:W-:Y:S01]  /*4ef0*/  LOP3.LUT R155, R130, 0xc, RZ, 0xfc, !PT ;  /* 0x0000000c829b7812 */ /* 0x000fe200078efcff */
[----:B------:R-:W-:Y:S01]  /*4f00*/  ULDC UR4, c[0x0][0x238] ;  /* 0x00008e0000047ab9 */ /* 0x000fe20000000800 */
[----:B------:R-:W-:Y:S01]  /*4f10*/  ISETP.GE.AND P5, PT, R104, UR7, PT ;  /* 0x0000000768007c0c */ /* 0x000fe2000bfa6270 */
[----:B------:R1:W5:Y:S01]  /*4f20*/  @!P3 LDG.E.U16 R74, desc[UR8][R44.64] ;  /* 0x000000082c4ab981 */ /* 0x000362000c1e1500 */
[----:B0-----:R-:W-:Y:S01]  /*4f30*/  IMAD.WIDE R46, R51, 0x2, R42 ;  /* 0x00000002332e7825 */ /* 0x001fe200078e022a */
[----:B------:R-:W-:-:S03]  /*4f40*/  LOP3.LUT R51, R130, 0x12, RZ, 0xfc, !PT ;  /* 0x0000001282337812 */ /* 0x000fc600078efcff */
[----:B------:R-:W-:Y:S01]  /*4f50*/  IMAD R155, R155, UR4, RZ ;  /* 0x000000049b9b7c24 */ /* 0x000fe2000f8e02ff */
[----:B------:R-:W-:Y:S01]  /*4f60*/  ISETP.GE.AND P3, PT, R51, UR7, PT ;  /* 0x0000000733007c0c */ /* 0x000fe2000bf66270 */
[----:B------:R-:W-:Y:S01]  /*4f70*/  ULDC UR4, c[0x0][0x238] ;  /* 0x00008e0000047ab9 */ /* 0x000fe20000000800 */
[C---:B------:R-:W-:Y:S02]  /*4f80*/  LOP3.LUT R51, R130.reuse, 0x28, RZ, 0xfc, !PT ;  /* 0x0000002882337812 */ /* 0x040fe400078efcff */
[----:B------:R-:W-:Y:S01]  /*4f90*/  LOP3.LUT R50, R130, 0xa, RZ, 0xfc, !PT ;  /* 0x0000000a82327812 */ /* 0x000fe200078efcff */
[----:B-1----:R-:W-:Y:S01]  /*4fa0*/  IMAD.WIDE R44, R155, 0x2, R42 ;  /* 0x000000029b2c7825 */ /* 0x002fe200078e022a */
[----:B------:R-:W-:Y:S02]  /*4fb0*/  PRMT R69, RZ, 0x7610, R69 ;  /* 0x00007610ff457816 */ /* 0x000fe40000000045 */
[----:B------:R-:W-:Y:S01]  /*4fc0*/  ISETP.GE.AND P2, PT, R50, UR7, PT ;  /* 0x0000000732007c0c */ /* 0x000fe2000bf46270 */
[----:B------:R-:W-:Y:S01]  /*4fd0*/  IMAD R51, R51, UR4, RZ ;  /* 0x0000000433337c24 */ /* 0x000fe2000f8e02ff */
[----:B------:R-:W-:Y:S01]  /*4fe0*/  PRMT R71, RZ, 0x7610, R71 ;  /* 0x00007610ff477816 */ /* 0x000fe20000000047 */
[----:B------:R-:W-:Y:S01]  /*4ff0*/  ULDC UR4, c[0x0][0x238] ;  /* 0x00008e0000047ab9 */ /* 0x000fe20000000800 */
[----:B------:R0:W5:Y:S01]  /*5000*/  @!P5 LDG.E.U16 R69, desc[UR8][R44.64] ;  /* 0x000000082c45d981 */ /* 0x000162000c1e1500 */
[----:B------:R-:W-:-:S02]  /*5010*/  PRMT R105, RZ, 0x7610, R105 ;  /* 0x00007610ff697816 */ /* 0x000fc40000000069 */
[C---:B------:R-:W-:Y:S02]  /*5020*/  LOP3.LUT R155, R130.reuse, 0x12, RZ, 0xfc, !PT ;  /* 0x00000012829b7812 */ /* 0x040fe400078efcff */
[----:B------:R-:W-:-:S04]  /*5030*/  LOP3.LUT R50, R130, 0x30, RZ, 0xfc, !PT ;  /* 0x0000003082327812 */ /* 0x000fc800078efcff */
[----:B------:R1:W5:Y:S01]  /*5040*/  @!P2 LDG.E.U16 R71, desc[UR8][R46.64] ;  /* 0x000000082e47a981 */ /* 0x000362000c1e1500 */
[--C-:B0-----:R-:W-:Y:S01]  /*5050*/  IMAD.WIDE R44, R51, 0x2, R42.reuse ;  /* 0x00000002332c7825 */ /* 0x101fe200078e022a */
[C---:B------:R-:W-:Y:S02]  /*5060*/  LOP3.LUT R51, R130.reuse, 0xe, RZ, 0xfc, !PT ;  /* 0x0000000e82337812 */ /* 0x040fe400078efcff */
[----:B------:R-:W-:Y:S01]  /*5070*/  LOP3.LUT R48, R130, 0x38, RZ, 0xfc, !PT ;  /* 0x0000003882307812 */ /* 0x000fe200078efcff */
[----:B------:R-:W-:Y:S01]  /*5080*/  IMAD R155, R155, UR4, RZ ;  /* 0x000000049b9b7c24 */ /* 0x000fe2000f8e02ff */
[----:B------:R0:W5:Y:S01]  /*5090*/  @!P4 LDG.E.U16 R105, desc[UR8][R44.64] ;  /* 0x000000082c69c981 */ /* 0x000162000c1e1500 */
[----:B------:R-:W-:Y:S01]  /*50a0*/  IMAD R51, R51, UR5, RZ ;  /* 0x0000000533337c24 */ /* 0x000fe2000f8e02ff */
[----:B------:R-:W-:Y:S01]  /*50b0*/  ISETP.GE.AND P0, PT, R50, UR7, PT ;  /* 0x0000000732007c0c */ /* 0x000fe2000bf06270 */
[----:B------:R-:W-:Y:S01]  /*50c0*/  ULDC UR4, c[0x0][0x238] ;  /* 0x00008e0000047ab9 */ /* 0x000fe20000000800 */
[----:B------:R-:W-:Y:S01]  /*50d0*/  ISETP.GE.AND P1, PT, R48, UR7, PT ;  /* 0x0000000730007c0c */ /* 0x000fe2000bf26270 */
[----:B-1----:R-:W-:Y:S01]  /*50e0*/  IMAD.WIDE R46, R51, 0x2, R42 ;  /* 0x00000002332e7825 */ /* 0x002fe200078e022a */
[----:B------:R-:W-:Y:S01]  /*50f0*/  LOP3.LUT R51, R130, 0x16, RZ, 0xfc, !PT ;  /* 0x0000001682337812 */ /* 0x000fe200078efcff */
[----:B------:R-:W-:-:S03]  /*5100*/  ULDC UR5, c[0x0][0x238] ;  /* 0x00008e0000057ab9 */ /* 0x000fc60000000800 */
[----:B------:R-:W-:Y:S02]  /*5110*/  ISETP.GE.AND P4, PT, R51, UR7, PT ;  /* 0x0000000733007c0c */ /* 0x000fe4000bf86270 */
[C---:B------:R-:W-:Y:S01]  /*5120*/  LOP3.LUT R51, R130.reuse, 0x30, RZ, 0xfc, !PT ;  /* 0x0000003082337812 */ /* 0x040fe200078efcff */
[----:B------:R-:W-:Y:S01]  /*5130*/  IMAD.WIDE R48, R155, 0x2, R42 ;  /* 0x000000029b307825 */ /* 0x000fe200078e022a */
[C---:B------:R-:W-:Y:S02]  /*5140*/  LOP3.LUT R155, R130.reuse, 0x16, RZ, 0xfc, !PT ;  /* 0x00000016829b7812 */ /* 0x040fe400078efcff */
[----:B------:R-:W-:Y:S01]  /*5150*/  LOP3.LUT R50, R130, 0x38, RZ, 0xfc, !PT ;  /* 0x0000003882327812 */ /* 0x000fe200078efcff */
[----:B------:R-:W-:Y:S01]  /*5160*/  IMAD R51, R51, UR4, RZ ;  /* 0x0000000433337c24 */ /* 0x000fe2000f8e02ff */
[----:B------:R-:W-:Y:S01]  /*5170*/  ULDC UR4, c[0x0][0x238] ;  /* 0x00008e0000047ab9 */ /* 0x000fe20000000800 */
[----:B------:R-:W-:Y:S01]  /*5180*/  PRMT R114, RZ, 0x7610, R114 ;  /* 0x00007610ff727816 */ /* 0x000fe20000000072 */
[----:B------:R-:W-:Y:S01]  /*5190*/  IMAD R155, R155, UR4, RZ ;  /* 0x000000049b9b7c24 */ /* 0x000fe2000f8e02ff */
[----:B------:R-:W-:Y:S01]  /*51a0*/  ULDC UR4, c[0x0][0x238] ;  /* 0x00008e0000047ab9 */ /* 0x000fe20000000800 */
[----:B0-----:R-:W-:Y:S01]  /*51b0*/  IMAD.WIDE R44, R51, 0x2, R42 ;  /* 0x00000002332c7825 */ /* 0x001fe200078e022a */
[----:B------:R-:W-:-:S03]  /*51c0*/  PRMT R151, RZ, 0x7610, R151 ;  /* 0x00007610ff977816 */ /* 0x000fc60000000097 */
[----:B------:R-:W-:Y:S01]  /*51d0*/  IMAD R50, R50, UR4, RZ ;  /* 0x0000000432327c24 */ /* 0x000fe2000f8e02ff */
[----:B------:R0:W5:Y:S01]  /*51e0*/  @!P0 LDG.E.U16 R114, desc[UR8][R44.64] ;  /* 0x000000082c728981 */ /* 0x000162000c1e1500 */
[----:B------:R-:W-:Y:S01]  /*51f0*/  LOP3.LUT R104, R130, 0xe, RZ, 0xfc, !PT ;  /* 0x0000000e82687812 */ /* 0x000fe200078efcff */
[----:B------:R-:W-:Y:S01]  /*5200*/  ULDC UR4, c[0x0][0x238] ;  /* 0x00008e0000047ab9 */ /* 0x000fe20000000800 */
[----:B0-----:R-:W-:-:S05]  /*5210*/  IMAD.WIDE R44, R50, 0x2, R42 ;  /* 0x00000002322c7825 */ /* 0x001fca00078e022a */
[----:B------:R-:W5:Y:S01]  /*5220*/  @!P1 LDG.E.U16 R151, desc[UR8][R44.64] ;  /* 0x000000082c979981 */ /* 0x000f62000c1e1500 */
[----:B------:R-:W-:Y:S02]  /*5230*/  ISETP.GE.AND P2, PT, R104, UR7, PT ;  /* 0x0000000768007c0c */ /* 0x000fe4000bf46270 */
[C---:B------:R-:W-:Y:S02]  /*5240*/  LOP3.LUT R104, R130.reuse, 0x14, RZ, 0xfc, !PT ;  /* 0x0000001482687812 */ /* 0x040fe400078efcff */
[----:B------:R-:W-:Y:S02]  /*5250*/  LOP3.LUT R51, R130, 0x14, RZ, 0xfc, !PT ;  /* 0x0000001482337812 */ /* 0x000fe400078efcff */
[----:B------:R-:W-:Y:S02]  /*5260*/  PRMT R57, RZ, 0x7610, R57 ;  /* 0x00007610ff397816 */ /* 0x000fe40000000039 */
[----:B------:R-:W-:Y:S01]  /*5270*/  ISETP.GE.AND P5, PT, R104, UR7, PT ;  /* 0x0000000768007c0c */ /* 0x000fe2000bfa6270 */
[----:B------:R-:W-:Y:S01]  /*5280*/  IMAD R51, R51, UR5, RZ ;  /* 0x0000000533337c24 */ /* 0x000fe2000f8e02ff */
[----:B------:R-:W-:Y:S01]  /*5290*/  LOP3.LUT R104, R130, 0x1a, RZ, 0xfc, !PT ;  /* 0x0000001a82687812 */ /* 0x000fe200078efcff */
[----:B------:R-:W-:Y:S01]  /*52a0*/  ULDC UR5, c[0x0][0x238] ;  /* 0x00008e0000057ab9 */ /* 0x000fe20000000800 */
[----:B------:R-:W-:Y:S01]  /*52b0*/  PRMT R72, RZ, 0x7610, R72 ;  /* 0x00007610ff487816 */ /* 0x000fe20000000048 */
[----:B------:R0:W5:Y:S01]  /*52c0*/  @!P2 LDG.E.U16 R57, desc[UR8][R46.64] ;  /* 0x000000082e39a981 */ /* 0x000162000c1e1500 */
[----:B------:R-:W-:-:S02]  /*52d0*/  ISETP.GE.AND P0, PT, R104, UR7, PT ;  /* 0x0000000768007c0c */ /* 0x000fc4000bf06270 */
[----:B------:R-:W-:Y:S01]  /*52e0*/  PRMT R101, RZ, 0x7610, R101 ;  /* 0x00007610ff657816 */ /* 0x000fe20000000065 */
[----:B------:R-:W-:Y:S01]  /*52f0*/  IMAD R104, R104, UR5, RZ ;  /* 0x0000000568687c24 */ /* 0x000fe2000f8e02ff */
[----:B------:R1:W5:Y:S01]  /*5300*/  @!P3 LDG.E.U16 R72, desc[UR8][R48.64] ;  /* 0x000000083048b981 */ /* 0x000362000c1e1500 */
[----:B------:R-:W-:Y:S01]  /*5310*/  PRMT R59, RZ, 0x7610, R59 ;  /* 0x00007610ff3b7816 */ /* 0x000fe2000000003b */
[----:B------:R-:W-:Y:S01]  /*5320*/  ULDC UR5, c[0x0][0x238] ;  /* 0x00008e0000057ab9 */ /* 0x000fe20000000800 */
[--C-:B0-----:R-:W-:Y:S01]  /*5330*/  IMAD.WIDE R46, R51, 0x2, R42.reuse ;  /* 0x00000002332e7825 */ /* 0x101fe200078e022a */
[C---:B------:R-:W-:Y:S02]  /*5340*/  LOP3.LUT R51, R130.reuse, 0x1c, RZ, 0xfc, !PT ;  /* 0x0000001c82337812 */ /* 0x040fe400078efcff */
[----:B------:R-:W-:Y:S01]  /*5350*/  LOP3.LUT R50, R130, 0x1e, RZ, 0xfc, !PT ;  /* 0x0000001e82327812 */ /* 0x000fe200078efcff */
[----:B-1----:R-:W-:Y:S01]  /*5360*/  IMAD.WIDE R48, R155, 0x2, R42 ;  /* 0x000000029b307825 */ /* 0x002fe200078e022a */
[C---:B------:R-:W-:Y:S01]  /*5370*/  ISETP.GE.AND P2, PT, R51.reuse, UR7, PT ;  /* 0x0000000733007c0c */ /* 0x040fe2000bf46270 */
[----:B------:R0:W5:Y:S01]  /*5380*/  @!P5 LDG.E.U16 R101, desc[UR8][R46.64] ;  /* 0x000000082e65d981 */ /* 0x000162000c1e1500 */
[----:B------:R-:W-:Y:S01]  /*5390*/  PRMT R75, RZ, 0x7610, R75 ;  /* 0x00007610ff4b7816 */ /* 0x000fe2000000004b */
[----:B------:R-:W-:Y:S01]  /*53a0*/  IMAD R51, R51, UR4, RZ ;  /* 0x0000000433337c24 */ /* 0x000fe2000f8e02ff */
[----:B------:R-:W-:Y:S01]  /*53b0*/  ISETP.GE.AND P3, PT, R50, UR7, PT ;  /* 0x0000000732007c0c */ /* 0x000fe2000bf66270 */
[----:B------:R1:W5:Y:S01]  /*53c0*/  @!P4 LDG.E.U16 R59, desc[UR8][R48.64] ;  /* 0x00000008303bc981 */ /* 0x000362000c1e1500 */
[----:B------:R-:W-:Y:S01]  /*53d0*/  LOP3.LUT R50, R130, 0x24, RZ, 0xfc, !PT ;  /* 0x0000002482327812 */ /* 0x000fe200078efcff */
[----:B------:R-:W-:Y:S01]  /*53e0*/  ULDC UR4, c[0x0][0x238] ;  /* 0x00008e0000047ab9 */ /* 0x000fe20000000800 */
[----:B0-----:R-:W-:-:S04]  /*53f0*/  IMAD.WIDE R46, R104, 0x2, R42 ;  /* 0x00000002682e7825 */ /* 0x001fc800078e022a */
[----:B-1----:R-:W-:Y:S01]  /*5400*/  IMAD.WIDE R48, R51, 0x2, R42 ;  /* 0x0000000233307825 */ /* 0x002fe200078e022a */
[----:B------:R-:W-:Y:S01]  /*5410*/  LOP3.LUT R51, R130, 0x22, RZ, 0xfc, !PT ;  /* 0x0000002282337812 */ /* 0x000fe200078efcff */
[----:B------:R0:W5:Y:S01]  /*5420*/  @!P0 LDG.E.U16 R75, desc[UR8][R46.64] ;  /* 0x000000082e4b8981 */ /* 0x000162000c1e1500 */
[----:B------:R-:W-:Y:S02]  /*5430*/  ISETP.GE.AND P0, PT, R50, UR7, PT ;  /* 0x0000000732007c0c */ /* 0x000fe4000bf06270 */
[----:B------:R-:W-:Y:S02]  /*5440*/  LOP3.LUT R50, R130, 0x1e, RZ, 0xfc, !PT ;  /* 0x0000001e82327812 */ /* 0x000fe400078efcff */
[C---:B------:R-:W-:Y:S01]  /*5450*/  ISETP.GE.AND P1, PT, R51.reuse, UR7, PT ;  /* 0x0000000733007c0c */ /* 0x040fe2000bf26270 */
[----:B------:R-:W-:Y:S01]  /*5460*/  IMAD R51, R51, UR4, RZ ;  /* 0x0000000433337c24 */ /* 0x000fe2000f8e02ff */
[----:B------:R-:W-:Y:S01]  /*5470*/  PRMT R102, RZ, 0x7610, R102 ;  /* 0x00007610ff667816 */ /* 0x000fe20000000066 */
[----:B------:R-:W-:Y:S01]  /*5480*/  IMAD R50, R50, UR5, RZ ;  /* 0x0000000532327c24 */ /* 0x000fe2000f8e02ff */
[----:B------:R-:W-:Y:S01]  /*5490*/  PRMT R73, RZ, 0x7610, R73 ;  /* 0x00007610ff497816 */ /* 0x000fe20000000049 */
[--C-:B0-----:R-:W-:Y:S01]  /*54a0*/  IMAD.WIDE R46, R51, 0x2, R42.reuse ;  /* 0x00000002332e7825 */ /* 0x101fe200078e022a */
[----:B------:R-:W-:Y:S01]  /*54b0*/  LOP3.LUT R51, R130, 0x24, RZ, 0xfc, !PT ;  /* 0x0000002482337812 */ /* 0x000fe200078efcff */
[----:B------:R-:W-:Y:S01]  /*54c0*/  ULDC UR4, c[0x0][0x238] ;  /* 0x00008e0000047ab9 */ /* 0x000fe20000000800 */
[----:B------:R0:W5:Y:S01]  /*54d0*/  @!P2 LDG.E.U16 R102, desc[UR8][R48.64] ;  /* 0x000000083066a981 */ /* 0x000162000c1e1500 */
[----:B------:R-:W-:Y:S01]  /*54e0*/  IMAD.WIDE R44, R50, 0x2, R42 ;  /* 0x00000002322c7825 */ /* 0x000fe200078e022a */
[----:B------:R-:W-:Y:S01]  /*54f0*/  LOP3.LUT R50, R130, 0x26, RZ, 0xfc, !PT ;  /* 0x0000002682327812 */ /* 0x000fe200078efcff */
[----:B------:R-:W-:Y:S01]  /*5500*/  ULDC UR5, c[0x0][0x238] ;  /* 0x00008e0000057ab9 */ /* 0x000fe20000000800 */
[----:B------:R-:W-:Y:S01]  /*5510*/  PRMT R115, RZ, 0x7610, R115 ;  /* 0x00007610ff737816 */ /* 0x000fe20000000073 */
[----:B------:R-:W-:Y:S01]  /*5520*/  IMAD R51, R51, UR4, RZ ;  /* 0x0000000433337c24 */ /* 0x000fe2000f8e02ff */
[----:B------:R-:W-:Y:S01]  /*5530*/  ISETP.GE.AND P2, PT, R50, UR7, PT ;  /* 0x0000000732007c0c */ /* 0x000fe2000bf46270 */
[----:B------:R1:W5:Y:S01]  /*5540*/  @!P3 LDG.E.U16 R73, desc[UR8][R44.64] ;  /* 0x000000082c49b981 */ /* 0x000362000c1e1500 */
[----:B------:R-:W-:Y:S01]  /*5550*/  PRMT R109, RZ, 0x7610, R109 ;  /* 0x00007610ff6d7816 */ /* 0x000fe2000000006d */
[----:B------:R-:W-:Y:S01]  /*5560*/  ULDC UR4, c[0x0][0x238] ;  /* 0x00008e0000047ab9 */ /* 0x000fe20000000800 */
[C---:B0-----:R-:W-:Y:S01]  /*5570*/  LOP3.LUT R48, R130.reuse, 0x2a, RZ, 0xfc, !PT ;  /* 0x0000002a82307812 */ /* 0x041fe200078efcff */
[----:B------:R0:W5:Y:S01]  /*5580*/  @!P1 LDG.E.U16 R115, desc[UR8][R46.64] ;  /* 0x000000082e739981 */ /* 0x000162000c1e1500 */
[----:B------:R-:W-:Y:S01]  /*5590*/  PRMT R100, RZ, 0x7610, R100 ;  /* 0x00007610ff647816 */ /* 0x000fe20000000064 */
[----:B-1----:R-:W-:Y:S01]  /*55a0*/  IMAD.WIDE R44, R51, 0x2, R42 ;  /* 0x00000002332c7825 */ /* 0x002fe200078e022a */
[----:B------:R-:W-:-:S02]  /*55b0*/  LOP3.LUT R51, R130, 0x2a, RZ, 0xfc, !PT ;  /* 0x0000002a82337812 */ /* 0x000fc400078efcff */
[----:B------:R-:W-:Y:S02]  /*55c0*/  ISETP.GE.AND P1, PT, R48, UR7, PT ;  /* 0x0000000730007c0c */ /* 0x000fe4000bf26270 */
[----:B------:R1:W5:Y:S01]  /*55d0*/  @!P0 LDG.E.U16 R109, desc[UR8][R44.64] ;  /* 0x000000082c6d8981 */ /* 0x000362000c1e1500 */
[----:B------:R-:W-:Y:S01]  /*55e0*/  IMAD R51, R51, UR4, RZ ;  /* 0x0000000433337c24 */ /* 0x000fe2000f8e02ff */
[----:B0-----:R-:W-:Y:S01]  /*55f0*/  LOP3.LUT R46, R130, 0x2c, RZ, 0xfc, !PT ;  /* 0x0000002c822e7812 */ /* 0x001fe200078efcff */
[----:B------:R-:W-:Y:S01]  /*5600*/  ULDC UR4, c[0x0][0x238] ;  /* 0x00008e0000047ab9 */ /* 0x000fe20000000800 */
[----:B------:R-:W-:Y:S01]  /*5610*/  PRMT R150, RZ, 0x7610, R150 ;  /* 0x00007610ff967816 */ /* 0x000fe20000000096 */
[----:B-1----:R-:W-:Y:S01]  /*5620*/  IMAD.WIDE R44, R252, 0x2, R42 ;  /* 0x00000002fc2c7825 */ /* 0x002fe200078e022a */
[----:B------:R-:W-:Y:S02]  /*5630*/  LOP3.LUT R104, R130, 0x2c, RZ, 0xfc, !PT ;  /* 0x0000002c82687812 */ /* 0x000fe400078efcff */
[----:B------:R-:W-:-:S02]  /*5640*/  ISETP.GE.AND P0, PT, R46, UR7, PT ;  /* 0x000000072e007c0c */ /* 0x000fc4000bf06270 */
[----:B------:R0:W5:Y:S01]  /*5650*/  @!P2 LDG.E.U16 R100, desc[UR8][R44.64] ;  /* 0x000000082c64a981 */ /* 0x000162000c1e1500 */
[----:B------:R-:W-:Y:S01]  /*5660*/  LOP3.LUT R46, R130, 0x32, RZ, 0xfc, !PT ;  /* 0x00000032822e7812 */ /* 0x000fe200078efcff */
[----:B------:R-:W-:Y:S01]  /*5670*/  IMAD R104, R104, UR5, RZ ;  /* 0x0000000568687c24 */ /* 0x000fe2000f8e02ff */
[----:B------:R-:W-:Y:S01]  /*5680*/  PRMT R110, RZ, 0x7610, R110 ;  /* 0x00007610ff6e7816 */ /* 0x000fe2000000006e */
[----:B------:R-:W-:Y:S01]  /*5690*/  ULDC UR5, c[0x0][0x238] ;  /* 0x00008e0000057ab9 */ /* 0x000fe20000000800 */
[----:B0-----:R-:W-:Y:S01]  /*56a0*/  IMAD.WIDE R44, R51, 0x2, R42 ;  /* 0x00000002332c7825 */ /* 0x001fe200078e022a */
[----:B------:R-:W-:-:S04]  /*56b0*/  LOP3.LUT R51, R130, 0x32, RZ, 0xfc, !PT ;  /* 0x0000003282337812 */ /* 0x000fc800078efcff */
[----:B------:R0:W5:Y:S01]  /*56c0*/  @!P1 LDG.E.U16 R150, desc[UR8][R44.64] ;  /* 0x000000082c969981 */ /* 0x000162000c1e1500 */
[----:B------:R-:W-:Y:S01]  /*56d0*/  ISETP.GE.AND P1, PT, R46, UR7, PT ;  /* 0x000000072e007c0c */ /* 0x000fe2000bf26270 */
[----:B------:R-:W-:Y:S01]  /*56e0*/  IMAD R51, R51, UR4, RZ ;  /* 0x0000000433337c24 */ /* 0x000fe2000f8e02ff */
[----:B------:R-:W-:Y:S01]  /*56f0*/  LOP3.LUT R46, R130, 0x2e, RZ, 0xfc, !PT ;  /* 0x0000002e822e7812 */ /* 0x000fe200078efcff */
[----:B------:R-:W-:Y:S01]  /*5700*/  ULDC UR4, c[0x0][0x238] ;  /* 0x00008e0000047ab9 */ /* 0x000fe20000000800 */
[----:B------:R-:W-:Y:S01]  /*5710*/  PRMT R152, RZ, 0x7610, R152 ;  /* 0x00007610ff987816 */ /* 0x000fe20000000098 */
[----:B0-----:R-:W-:Y:S01]  /*5720*/  IMAD.WIDE R44, R104, 0x2, R42 ;  /* 0x00000002682c7825 */ /* 0x001fe200078e022a */
[----:B------:R-:W-:-:S04]  /*5730*/  LOP3.LUT R104, R130, 0x2e, RZ, 0xfc, !PT ;  /* 0x0000002e82687812 */ /* 0x000fc800078efcff */
[----:B------:R0:W5:Y:S01]  /*5740*/  @!P0 LDG.E.U16 R110, desc[UR8][R44.64] ;  /* 0x000000082c6e8981 */ /* 0x000162000c1e1500 */
[----:B------:R-:W-:Y:S02]  /*5750*/  ISETP.GE.AND P0, PT, R46, UR7, PT ;  /* 0x000000072e007c0c */ /* 0x000fe4000bf06270 */
        /* <DEDUP_REMOVED lines=9> */
[----:B------:R-:W-:Y:S01]  /*57f0*/  PRMT R154, RZ, 0x7610, R154 ;  /* 0x00007610ff9a7816 */ /* 0x000fe2000000009a */
[----:B------:R-:W-:Y:S01]  /*5800*/  ULDC UR4, c[0x0][0x238] ;  /* 0x00008e0000047ab9 */ /* 0x000fe20000000800 */
[----:B0-----:R-:W-:-:S05]  /*5810*/  IMAD.WIDE R44, R104, 0x2, R42 ;  /* 0x00000002682c7825 */ /* 0x001fca00078e022a */
[----:B------:R0:W5:Y:S02]  /*5820*/  @!P0 LDG.E.U16 R103, desc[UR8][R44.64] ;  /* 0x000000082c678981 */ /* 0x000164000c1e1500 */
[----:B0-----:R-:W-:-:S05]  /*5830*/  IMAD.WIDE R44, R51, 0x2, R42 ;  /* 0x00000002332c7825 */ /* 0x001fca00078e022a */
[----:B------:R0:W5:Y:S01]  /*5840*/  @!P1 LDG.E.U16 R154, desc[UR8][R44.64] ;  /* 0x000000082c9a9981 */ /* 0x000162000c1e1500 */
[C---:B------:R-:W-:Y:S02]  /*5850*/  LOP3.LUT R46, R130.reuse, 0x34, RZ, 0xfc, !PT ;  /* 0x00000034822e7812 */ /* 0x040fe400078efcff */
[----:B------:R-:W-:Y:S02]  /*5860*/  LOP3.LUT R51, R130, 0x34, RZ, 0xfc, !PT ;  /* 0x0000003482337812 */ /* 0x000fe400078efcff */
[----:B------:R-:W-:Y:S02]  /*5870*/  ISETP.GE.AND P0, PT, R46, UR7, PT ;  /* 0x000000072e007c0c */ /* 0x000fe4000bf06270 */
[C---:B------:R-:W-:Y:S01]  /*5880*/  LOP3.LUT R50, R130.reuse, 0x36, RZ, 0xfc, !PT ;  /* 0x0000003682327812 */ /* 0x040fe200078efcff */
[----:B------:R-:W-:Y:S01]  /*5890*/  IMAD R51, R51, UR5, RZ ;  /* 0x0000000533337c24 */ /* 0x000fe2000f8e02ff */
[----:B------:R-:W-:Y:S02]  /*58a0*/  LOP3.LUT R46, R130, 0x36, RZ, 0xfc, !PT ;  /* 0x00000036822e7812 */ /* 0x000fe400078efcff */
[----:B------:R-:W-:Y:S01]  /*58b0*/  PRMT R112, RZ, 0x7610, R112 ;  /* 0x00007610ff707816 */ /* 0x000fe20000000070 */
[----:B0-----:R-:W-:Y:S01]  /*58c0*/  IMAD.WIDE R44, R51, 0x2, R42 ;  /* 0x00000002332c7825 */ /* 0x001fe200078e022a */
[----:B------:R-:W-:-:S03]  /*58d0*/  ISETP.GE.AND P1, PT, R46, UR7, PT ;  /* 0x000000072e007c0c */ /* 0x000fc6000bf26270 */
[----:B------:R-:W-:Y:S01]  /*58e0*/  IMAD R50, R50, UR4, RZ ;  /* 0x0000000432327c24 */ /* 0x000fe2000f8e02ff */
[----:B------:R-:W-:Y:S01]  /*58f0*/  LOP3.LUT R46, R130, 0x3c, RZ, 0xfc, !PT ;  /* 0x0000003c822e7812 */ /* 0x000fe200078efcff */
[----:B------:R0:W5:Y:S01]  /*5900*/  @!P0 LDG.E.U16 R112, desc[UR8][R44.64] ;  /* 0x000000082c708981 */ /* 0x000162000c1e1500 */
[----:B------:R-:W-:Y:S01]  /*5910*/  PRMT R106, RZ, 0x7610, R106 ;  /* 0x00007610ff6a7816 */ /* 0x000fe2000000006a */
[----:B------:R-:W-:Y:S01]  /*5920*/  ULDC UR4, c[0x0][0x238] ;  /* 0x00008e0000047ab9 */ /* 0x000fe20000000800 */
[----:B------:R-:W-:Y:S01]  /*5930*/  ISETP.GE.AND P0, PT, R46, UR7, PT ;  /* 0x000000072e007c0c */ /* 0x000fe2000bf06270 */
[----:B0-----:R-:W-:Y:S01]  /*5940*/  IMAD.WIDE R44, R50, 0x2, R42 ;  /* 0x00000002322c7825 */ /* 0x001fe200078e022a */
[----:B------:R-:W-:Y:S02]  /*5950*/  LOP3.LUT R50, R130, 0x3c, RZ, 0xfc, !PT ;  /* 0x0000003c82327812 */ /* 0x000fe400078efcff */
[----:B------:R-:W-:Y:S02]  /*5960*/  PRMT R113, RZ, 0x7610, R113 ;  /* 0x00007610ff717816 */ /* 0x000fe40000000071 */
[----:B------:R0:W5:Y:S01]  /*5970*/  @!P1 LDG.E.U16 R106, desc[UR8][R44.64] ;  /* 0x000000082c6a9981 */ /* 0x000162000c1e1500 */
[----:B------:R-:W-:Y:S01]  /*5980*/  IMAD R50, R50, UR4, RZ ;  /* 0x0000000432327c24 */ /* 0x000fe2000f8e02ff */
[----:B------:R-:W1:Y:S01]  /*5990*/  S2R R51, SR_TID.X ;  /* 0x0000000000337919 */ /* 0x000e620000002100 */
[----:B------:R-:W-:Y:S01]  /*59a0*/  LOP3.LUT R46, R130, 0x3e, RZ, 0xfc, !PT ;  /* 0x0000003e822e7812 */ /* 0x000fe200078efcff */
[----:B------:R-:W-:Y:S01]  /*59b0*/  ULDC UR4, c[0x0][0x238] ;  /* 0x00008e0000047ab9 */ /* 0x000fe20000000800 */
[----:B0-----:R-:W-:-:S05]  /*59c0*/  IMAD.WIDE R44, R50, 0x2, R42 ;  /* 0x00000002322c7825 */ /* 0x001fca00078e022a */
[----:B------:R0:W5:Y:S01]  /*59d0*/  @!P0 LDG.E.U16 R113, desc[UR8][R44.64] ;  /* 0x000000082c718981 */ /* 0x000162000c1e1500 */
[----:B------:R-:W-:Y:S02]  /*59e0*/  LOP3.LUT R50, R130, 0x3e, RZ, 0xfc, !PT ;  /* 0x0000003e82327812 */ /* 0x000fe400078efcff */
[----:B------:R-:W-:-:S03]  /*59f0*/  ISETP.GE.AND P1, PT, R46, UR7, PT ;  /* 0x000000072e007c0c */ /* 0x000fc6000bf26270 */
[----:B------:R-:W-:Y:S01]  /*5a00*/  IMAD R50, R50, UR4, RZ ;  /* 0x0000000432327c24 */ /* 0x000fe2000f8e02ff */
[----:B------:R-:W-:-:S03]  /*5a10*/  PRMT R108, RZ, 0x7610, R108 ;  /* 0x00007610ff6c7816 */ /* 0x000fc6000000006c */
[----:B0-----:R-:W-:-:S06]  /*5a20*/  IMAD.WIDE R44, R50, 0x2, R42 ;  /* 0x00000002322c7825 */ /* 0x001fcc00078e022a */
[----:B------:R0:W5:Y:S01]  /*5a30*/  @!P1 LDG.E.U16 R108, desc[UR8][R44.64] ;  /* 0x000000082c6c9981 */ /* 0x000162000c1e1500 */
[----:B-1----:R-:W-:-:S04]  /*5a40*/  LOP3.LUT R156, R51, 0x3f, RZ, 0xc0, !PT ;  /* 0x0000003f339c7812 */ /* 0x002fc800078ec0ff */
[----:B------:R-:W-:Y:S02]  /*5a50*/  ISETP.GE.AND P0, PT, R156, UR7, PT ;  /* 0x000000079c007c0c */ /* 0x000fe4000bf06270 */
[C---:B------:R-:W-:Y:S01]  /*5a60*/  IADD3 RZ, P1, R0.reuse, R132, RZ ;  /* 0x0000008400ff7210 */ /* 0x040fe20007f3e0ff */
[----:B0-----:R-:W-:Y:S01]  /*5a70*/  IMAD.IADD R44, R0, 0x1, R132 ;  /* 0x00000001002c7824 */ /* 0x001fe200078e0284 */
[----:B------:R-:W-:-:S03]  /*5a80*/  PRMT R49, RZ, 0x7610, R49 ;  /* 0x00007610ff317816 */ /* 0x000fc60000000031 */
[----:B------:R-:W-:Y:S01]  /*5a90*/  IMAD.X R45, R138, 0x1, R131, P1 ;  /* 0x000000018a2d7824 */ /* 0x000fe200008e0683 */
[----:B------:R-:W-:Y:S01]  /*5aa0*/  BAR.SYNC.DEFER_BLOCKING 0x0 ;  /* 0x0000000000007b1d */ /* 0x000fe20000010000 */
[C---:B------:R-:W-:Y:S02]  /*5ab0*/  IADD3 RZ, P1, R3.reuse, R132, RZ ;  /* 0x0000008403ff7210 */ /* 0x040fe40007f3e0ff */
[----:B------:R-:W-:Y:S02]  /*5ac0*/  PRMT R48, RZ, 0x7610, R48 ;  /* 0x00007610ff307816 */ /* 0x000fe40000000030 */
[----:B------:R-:W-:Y:S02]  /*5ad0*/  PRMT R47, RZ, 0x7610, R47 ;  /* 0x00007610ff2f7816 */ /* 0x000fe4000000002f */
[----:B------:R-:W-:Y:S01]  /*5ae0*/  PRMT R46, RZ, 0x7610, R46 ;  /* 0x00007610ff2e7816 */ /* 0x000fe2000000002e */
[----:B------:R-:W0:Y:S01]  /*5af0*/  S2UR UR5, SR_CgaCtaId ;  /* 0x00000000000579c3 */ /* 0x000e220000008800 */
[----:B------:R1:W5:Y:S02]  /*5b00*/  @!P0 LDG.E.U16 R49, desc[UR8][R44.64] ;  /* 0x000000082c318981 */ /* 0x000364000c1e1500 */
[----:B-1----:R-:W-:Y:S01]  /*5b10*/  IMAD.IADD R44, R3, 0x1, R132 ;  /* 0x00000001032c7824 */ /* 0x002fe200078e0284 */
[----:B------:R-:W-:-:S02]  /*5b20*/  IADD3.X R45, R137, R131, RZ, P1, !PT ;  /* 0x00000083892d7210 */ /* 0x000fc40000ffe4ff */
[----:B------:R-:W-:-:S03]  /*5b30*/  IADD3 RZ, P1, R5, R132, RZ ;  /* 0x0000008405ff7210 */ /* 0x000fc60007f3e0ff */
[----:B------:R1:W5:Y:S02]  /*5b40*/  @!P0 LDG.E.U16 R48, desc[UR8][R44.64] ;  /* 0x000000082c308981 */ /* 0x000364000c1e1500 */
[----:B-1----:R-:W-:Y:S02]  /*5b50*/  IMAD.IADD R44, R5, 0x1, R132 ;  /* 0x00000001052c7824 */ /* 0x002fe400078e0284 */
[----:B------:R-:W-:Y:S01]  /*5b60*/  IMAD.X R45, R136, 0x1, R131, P1 ;  /* 0x00000001882d7824 */ /* 0x000fe200008e0683 */
[----:B------:R-:W-:-:S04]  /*5b70*/  IADD3 RZ, P1, R7, R132, RZ ;  /* 0x0000008407ff7210 */ /* 0x000fc80007f3e0ff */
[----:B------:R1:W5:Y:S01]  /*5b80*/  @!P0 LDG.E.U16 R47, desc[UR8][R44.64] ;  /* 0x000000082c2f8981 */ /* 0x000362000c1e1500 */
[--C-:B------:R-:W-:Y:S02]  /*5b90*/  IMAD.IADD R50, R9, 0x1, R132.reuse ;  /* 0x0000000109327824 */ /* 0x100fe400078e0284 */
[----:B-1----:R-:W-:Y:S02]  /*5ba0*/  IMAD.IADD R44, R7, 0x1, R132 ;  /* 0x00000001072c7824 */ /* 0x002fe400078e0284 */
[----:B------:R-:W-:Y:S01]  /*5bb0*/  IMAD.X R45, R135, 0x1, R131, P1 ;  /* 0x00000001872d7824 */ /* 0x000fe200008e0683 */
[----:B------:R-:W-:-:S04]  /*5bc0*/  IADD3 RZ, P1, R9, R132, RZ ;  /* 0x0000008409ff7210 */ /* 0x000fc80007f3e0ff */
[----:B------:R1:W5:Y:S01]  /*5bd0*/  @!P0 LDG.E.U16 R46, desc[UR8][R44.64] ;  /* 0x000000082c2e8981 */ /* 0x000362000c1e1500 */
[----:B------:R-:W-:Y:S01]  /*5be0*/  IMAD.X R51, R134, 0x1, R131, P1 ;  /* 0x0000000186337824 */ /* 0x000fe200008e0683 */
[----:B------:R-:W-:Y:S02]  /*5bf0*/  IADD3 RZ, P1, R11, R132, RZ ;  /* 0x000000840bff7210 */ /* 0x000fe40007f3e0ff */
[----:B-1----:R-:W-:Y:S02]  /*5c00*/  PRMT R45, RZ, 0x7610, R45 ;  /* 0x00007610ff2d7816 */ /* 0x002fe4000000002d */
[----:B------:R-:W-:-:S04]  /*5c10*/  PRMT R44, RZ, 0x7610, R44 ;  /* 0x00007610ff2c7816 */ /* 0x000fc8000000002c */
[----:B------:R1:W5:Y:S01]  /*5c20*/  @!P0 LDG.E.U16 R45, desc[UR8][R50.64] ;  /* 0x00000008322d8981 */ /* 0x000362000c1e1500 */
[----:B------:R-:W-:Y:S01]  /*5c30*/  PRMT R111, RZ, 0x7610, R111 ;  /* 0x00007610ff6f7816 */ /* 0x000fe2000000006f */
[----:B-1----:R-:W-:Y:S02]  /*5c40*/  IMAD.IADD R50, R11, 0x1, R132 ;  /* 0x000000010b327824 */ /* 0x002fe400078e0284 */
[----:B------:R-:W-:Y:S01]  /*5c50*/  IMAD.X R51, R133, 0x1, R131, P1 ;  /* 0x0000000185337824 */ /* 0x000fe200008e0683 */
[----:B------:R-:W-:-:S04]  /*5c60*/  IADD3 RZ, P1, R13, R132, RZ ;  /* 0x000000840dff7210 */ /* 0x000fc80007f3e0ff */
[----:B------:R1:W5:Y:S01]  /*5c70*/  @!P0 LDG.E.U16 R44, desc[UR8][R50.64] ;  /* 0x00000008322c8981 */ /* 0x000362000c1e1500 */
[----:B------:R-:W-:Y:S01]  /*5c80*/  UMOV UR4, 0x400 ;  /* 0x0000040000047882 */ /* 0x000fe20000000000 */
[----:B------:R-:W-:Y:S01]  /*5c90*/  PRMT R107, RZ, 0x7610, R107 ;  /* 0x00007610ff6b7816 */ /* 0x000fe2000000006b */
[----:B0-----:R-:W-:Y:S01]  /*5ca0*/  ULEA UR4, UR5, UR4, 0x18 ;  /* 0x0000000405047291 */ /* 0x001fe2000f8ec03f */
[----:B-1----:R-:W-:Y:S02]  /*5cb0*/  IMAD.IADD R50, R13, 0x1, R132 ;  /* 0x000000010d327824 */ /* 0x002fe400078e0284 */
[----:B------:R-:W-:Y:S01]  /*5cc0*/  IMAD.X R51, R2, 0x1, R131, P1 ;  /* 0x0000000102337824 */ /* 0x000fe200008e0683 */
[----:B------:R-:W-:-:S04]  /*5cd0*/  IADD3 RZ, P1, R15, R132, RZ ;  /* 0x000000840fff7210 */ /* 0x000fc80007f3e0ff */
[----:B------:R0:W5:Y:S01]  /*5ce0*/  @!P0 LDG.E.U16 R111, desc[UR8][R50.64] ;  /* 0x00000008326f8981 */ /* 0x000162000c1e1500 */
[----:B------:R-:W-:Y:S01]  /*5cf0*/  IMAD.SHL.U32 R104, R156, 0x2, RZ ;  /* 0x000000029c687824 */ /* 0x000fe200078e00ff */
[----:B------:R-:W-:Y:S01]  /*5d00*/  PRMT R70, RZ, 0x7610, R70 ;  /* 0x00007610ff467816 */ /* 0x000fe20000000046 */
[----:B0-----:R-:W-:Y:S02]  /*5d10*/  IMAD.IADD R50, R15, 0x1, R132 ;  /* 0x000000010f327824 */ /* 0x001fe400078e0284 */
[----:B------:R-:W-:Y:S01]  /*5d20*/  IMAD.X R51, R4, 0x1, R131, P1 ;  /* 0x0000000104337824 */ /* 0x000fe200008e0683 */
[----:B------:R-:W-:-:S04]  /*5d30*/  IADD3 RZ, P1, R17, R132, RZ ;  /* 0x0000008411ff7210 */ /* 0x000fc80007f3e0ff */
[----:B------:R0:W5:Y:S04]  /*5d40*/  @!P0 LDG.E.U16 R107, desc[UR8][R50.64] ;  /* 0x00000008326b8981 */ /* 0x000168000c1e1500 */
[----:B---3--:R1:W-:Y:S01]  /*5d50*/  STS.U16 [R104+UR4+0x2200], R54 ;  /* 0x0022003668007988 */ /* 0x0083e20008000404 */
[----:B0-----:R-:W-:Y:S02]  /*5d60*/  IMAD.IADD R50, R17, 0x1, R132 ;  /* 0x0000000111327824 */ /* 0x001fe400078e0284 */
[----:B------:R-:W-:Y:S01]  /*5d70*/  IMAD.X R51, R6, 0x1, R131, P1 ;  /* 0x0000000106337824 */ /* 0x000fe200008e0683 */
[----:B------:R-:W-:Y:S02]  /*5d80*/  IADD3 RZ, P1, R19, R132, RZ ;  /* 0x0000008413ff7210 */ /* 0x000fe40007f3e0ff */
[----:B-1----:R-:W-:-:S02]  /*5d90*/  PRMT R54, RZ, 0x7610, R54 ;  /* 0x00007610ff367816 */ /* 0x002fc40000000036 */
[----:B------:R0:W3:Y:S04]  /*5da0*/  @!P0 LDG.E.U16 R70, desc[UR8][R50.64] ;  /* 0x0000000832468981 */ /* 0x0000e8000c1e1500 */
[----:B--2---:R1:W-:Y:S01]  /*5db0*/  STS.U16 [R104+UR4+0x2600], R52 ;  /* 0x0026003468007988 */ /* 0x0043e20008000404 */
[----:B0-----:R-:W-:Y:S02]  /*5dc0*/  IMAD.IADD R50, R19, 0x1, R132 ;  /* 0x0000000113327824 */ /* 0x001fe400078e0284 */
[----:B------:R-:W-:Y:S01]  /*5dd0*/  IMAD.X R51, R8, 0x1, R131, P1 ;  /* 0x0000000108337824 */ /* 0x000fe200008e0683 */
[----:B------:R-:W-:Y:S02]  /*5de0*/  IADD3 RZ, P1, R21, R132, RZ ;  /* 0x0000008415ff7210 */ /* 0x000fe40007f3e0ff */
[----:B-1----:R-:W-:-:S02]  /*5df0*/  PRMT R52, RZ, 0x7610, R52 ;  /* 0x00007610ff347816 */ /* 0x002fc40000000034 */
[----:B------:R0:W2:Y:S04]  /*5e00*/  @!P0 LDG.E.U16 R54, desc[UR8][R50.64] ;  /* 0x0000000832368981 */ /* 0x0000a8000c1e1500 */
[----:B----4-:R1:W-:Y:S01]  /*5e10*/  STS.U16 [R104+UR4+0x2400], R53 ;  /* 0x0024003568007988 */ /* 0x0103e20008000404 */
[----:B0-----:R-:W-:Y:S02]  /*5e20*/  IMAD.IADD R50, R21, 0x1, R132 ;  /* 0x0000000115327824 */ /* 0x001fe400078e0284 */
[----:B------:R-:W-:Y:S01]  /*5e30*/  IMAD.X R51, R10, 0x1, R131, P1 ;  /* 0x000000010a337824 */ /* 0x000fe200008e0683 */
[----:B------:R-:W-:Y:S02]  /*5e40*/  IADD3 RZ, P1, R23, R132, RZ ;  /* 0x0000008417ff7210 */ /* 0x000fe40007f3e0ff */
[----:B-1----:R-:W-:-:S02]  /*5e50*/  PRMT R53, RZ, 0x7610, R53 ;  /* 0x00007610ff357816 */ /* 0x002fc40000000035 */
[----:B------:R0:W4:Y:S01]  /*5e60*/  @!P0 LDG.E.U16 R52, desc[UR8][R50.64] ;  /* 0x0000000832348981 */ /* 0x000122000c1e1500 */
[----:B------:R-:W-:-:S03]  /*5e70*/  LOP3.LUT R155, R104, 0x10, RZ, 0x3c, !PT ;  /* 0x00000010689b7812 */ /* 0x000fc600078e3cff */
[----:B------:R1:W-:Y:S01]  /*5e80*/  STS.U16 [R104+UR4+0x2000], R55 ;  /* 0x0020003768007988 */ /* 0x0003e20008000404 */
[-C--:B0-----:R-:W-:Y:S01]  /*5e90*/  IADD3 R50, R23, R132.reuse, RZ ;  /* 0x0000008417327210 */ /* 0x081fe20007ffe0ff */
[----:B------:R-:W-:Y:S01]  /*5ea0*/  IMAD.X R51, R12, 0x1, R131, P1 ;  /* 0x000000010c337824 */ /* 0x000fe200008e0683 */
[C---:B------:R-:W-:Y:S02]  /*5eb0*/  IADD3 RZ, P1, R25.reuse, R132, RZ ;  /* 0x0000008419ff7210 */ /* 0x040fe40007f3e0ff */
[----:B-1----:R-:W-:Y:S02]  /*5ec0*/  PRMT R55, RZ, 0x7610, R55 ;  /* 0x00007610ff377816 */ /* 0x002fe40000000037 */
[----:B------:R0:W4:Y:S04]  /*5ed0*/  @!P0 LDG.E.U16 R53, desc[UR8][R50.64] ;  /* 0x0000000832358981 */ /* 0x000128000c1e1500 */
[----:B-----5:R-:W-:Y:S01]  /*5ee0*/  STS.U16 [R104+UR4+0x2800], R74 ;  /* 0x0028004a68007988 */ /* 0x020fe20008000404 */
[----:B0-----:R-:W-:-:S02]  /*5ef0*/  IMAD.IADD R50, R25, 0x1, R132 ;  /* 0x0000000119327824 */ /* 0x001fc400078e0284 */
[----:B------:R-:W-:Y:S01]  /*5f00*/  IMAD.X R51, R14, 0x1, R131, P1 ;  /* 0x000000010e337824 */ /* 0x000fe200008e0683 */
[C---:B------:R-:W-:Y:S01]  /*5f10*/  IADD3 RZ, P1, R27.reuse, R132, RZ ;  /* 0x000000841bff7210 */ /* 0x040fe20007f3e0ff */
[----:B------:R-:W-:Y:S04]  /*5f20*/  STS.U16 [R104+UR4+0x2a00], R105 ;  /* 0x002a006968007988 */ /* 0x000fe80008000404 */
[----:B------:R-:W-:Y:S04]  /*5f30*/  STS.U16 [R104+UR4+0x2c00], R114 ;  /* 0x002c007268007988 */ /* 0x000fe80008000404 */
[----:B------:R-:W-:Y:S04]  /*5f40*/  STS.U16 [R104+UR4+0x2e00], R151 ;  /* 0x002e009768007988 */ /* 0x000fe80008000404 */
[----:B------:R0:W-:Y:S04]  /*5f50*/  STS.U16 [R155+UR4+0x2080], R56 ;  /* 0x002080389b007988 */ /* 0x0001e80008000404 */
[----:B------:R1:W5:Y:S01]  /*5f60*/  @!P0 LDG.E.U16 R55, desc[UR8][R50.64] ;  /* 0x0000000832378981 */ /* 0x000362000c1e1500 */
[----:B0-----:R-:W-:Y:S01]  /*5f70*/  PRMT R56, RZ, 0x7610, R56 ;  /* 0x00007610ff387816 */ /* 0x001fe20000000038 */
[----:B-1----:R-:W-:-:S02]  /*5f80*/  IMAD.IADD R50, R27, 0x1, R132 ;  /* 0x000000011b327824 */ /* 0x002fc400078e0284 */
[----:B------:R-:W-:Y:S01]  /*5f90*/  IMAD.X R51, R16, 0x1, R131, P1 ;  /* 0x0000000110337824 */ /* 0x000fe200008e0683 */
[C---:B------:R-:W-:Y:S02]  /*5fa0*/  IADD3 RZ, P1, R29.reuse, R132, RZ ;  /* 0x000000841dff7210 */ /* 0x040fe40007f3e0ff */
[----:B------:R-:W-:Y:S02]  /*5fb0*/  PRMT R151, RZ, 0x7610, R151 ;  /* 0x00007610ff977816 */ /* 0x000fe40000000097 */
[----:B------:R0:W5:Y:S02]  /*5fc0*/  @!P0 LDG.E.U16 R56, desc[UR8][R50.64] ;  /* 0x0000000832388981 */ /* 0x000164000c1e1500 */
[----:B0-----:R-:W-:Y:S02]  /*5fd0*/  IMAD.IADD R50, R29, 0x1, R132 ;  /* 0x000000011d327824 */ /* 0x001fe400078e0284 */
[----:B------:R-:W-:-:S05]  /*5fe0*/  IMAD.X R51, R18, 0x1, R131, P1 ;  /* 0x0000000112337824 */ /* 0x000fca00008e0683 */
[----:B------:R0:W3:Y:S01]  /*5ff0*/  @!P0 LDG.E.U16 R151, desc[UR8][R50.64] ;  /* 0x0000000832978981 */ /* 0x0000e2000c1e1500 */
[CC--:B------:R-:W-:Y:S02]  /*6000*/  IADD3 RZ, P1, R31.reuse, R132.reuse, RZ ;  /* 0x000000841fff7210 */ /* 0x0c0fe40007f3e0ff */
[----:B------:R-:W-:Y:S02]  /*6010*/  PRMT R114, RZ, 0x7610, R114 ;  /* 0x00007610ff727816 */ /* 0x000fe40000000072 */
[----:B------:R-:W-:Y:S01]  /*6020*/  PRMT R105, RZ, 0x7610, R105 ;  /* 0x00007610ff697816 */ /* 0x000fe20000000069 */
[----:B0-----:R-:W-:Y:S02]  /*6030*/  IMAD.IADD R50, R31, 0x1, R132 ;  /* 0x000000011f327824 */ /* 0x001fe400078e0284 */
[----:B------:R-:W-:Y:S01]  /*6040*/  IMAD.X R51, R20, 0x1, R131, P1 ;  /* 0x0000000114337824 */ /* 0x000fe200008e0683 */
[----:B------:R-:W-:-:S04]  /*6050*/  IADD3 RZ, P1, R33, R132, RZ ;  /* 0x0000008421ff7210 */ /* 0x000fc80007f3e0ff */
[----:B------:R0:W2:Y:S04]  /*6060*/  @!P0 LDG.E.U16 R114, desc[UR8][R50.64] ;  /* 0x0000000832728981 */ /* 0x0000a8000c1e1500 */
[----:B------:R1:W-:Y:S01]  /*6070*/  STS.U16 [R155+UR4+0x2280], R71 ;  /* 0x002280479b007988 */ /* 0x0003e20008000404 */
[----:B0-----:R-:W-:Y:S02]  /*6080*/  IMAD.IADD R50, R33, 0x1, R132 ;  /* 0x0000000121327824 */ /* 0x001fe400078e0284 */
[----:B------:R-:W-:Y:S01]  /*6090*/  IMAD.X R51, R22, 0x1, R131, P1 ;  /* 0x0000000116337824 */ /* 0x000fe200008e0683 */
[----:B------:R-:W-:Y:S02]  /*60a0*/  IADD3 RZ, P1, R35, R132, RZ ;  /* 0x0000008423ff7210 */ /* 0x000fe40007f3e0ff */
[----:B-1----:R-:W-:-:S02]  /*60b0*/  PRMT R71, RZ, 0x7610, R71 ;  /* 0x00007610ff477816 */ /* 0x002fc40000000047 */
[----:B------:R0:W4:Y:S04]  /*60c0*/  @!P0 LDG.E.U16 R105, desc[UR8][R50.64] ;  /* 0x0000000832698981 */ /* 0x000128000c1e1500 */
[----:B------:R1:W-:Y:S01]  /*60d0*/  STS.U16 [R155+UR4+0x2480], R72 ;  /* 0x002480489b007988 */ /* 0x0003e20008000404 */
[----:B0-----:R-:W-:Y:S02]  /*60e0*/  IMAD.IADD R50, R35, 0x1, R132 ;  /* 0x0000000123327824 */ /* 0x001fe400078e0284 */
[----:B------:R-:W-:Y:S01]  /*60f0*/  IMAD.X R51, R24, 0x1, R131, P1 ;  /* 0x0000000118337824 */ /* 0x000fe200008e0683 */
[----:B------:R-:W-:Y:S02]  /*6100*/  IADD3 RZ, P1, R37, R132, RZ ;  /* 0x0000008425ff7210 */ /* 0x000fe40007f3e0ff */
[----:B-1----:R-:W-:-:S02]  /*6110*/  PRMT R72, RZ, 0x7610, R72 ;  /* 0x00007610ff487816 */ /* 0x002fc40000000048 */
[----:B------:R0:W5:Y:S01]  /*6120*/  @!P0 LDG.E.U16 R71, desc[UR8][R50.64] ;  /* 0x0000000832478981 */ /* 0x000162000c1e1500 */
[----:B------:R-:W-:Y:S01]  /*6130*/  PRMT R74, RZ, 0x7610, R74 ;  /* 0x00007610ff4a7816 */ /* 0x000fe2000000004a */
[----:B0-----:R-:W-:Y:S02]  /*6140*/  IMAD.IADD R50, R37, 0x1, R132 ;  /* 0x0000000125327824 */ /* 0x001fe400078e0284 */
[----:B------:R-:W-:Y:S01]  /*6150*/  IMAD.X R51, R26, 0x1, R131, P1 ;  /* 0x000000011a337824 */ /* 0x000fe200008e0683 */
[----:B------:R-:W-:-:S04]  /*6160*/  IADD3 RZ, P1, R39, R132, RZ ;  /* 0x0000008427ff7210 */ /* 0x000fc80007f3e0ff */
[----:B------:R0:W5:Y:S04]  /*6170*/  @!P0 LDG.E.U16 R72, desc[UR8][R50.64] ;  /* 0x0000000832488981 */ /* 0x000168000c1e1500 */
[----:B------:R1:W-:Y:S01]  /*6180*/  STS.U16 [R155+UR4+0x2680], R75 ;  /* 0x0026804b9b007988 */ /* 0x0003e20008000404 */
[----:B0-----:R-:W-:Y:S02]  /*6190*/  IMAD.IADD R50, R39, 0x1, R132 ;  /* 0x0000000127327824 */ /* 0x001fe400078e0284 */
[----:B------:R-:W-:Y:S01]  /*61a0*/  IMAD.X R51, R28, 0x1, R131, P1 ;  /* 0x000000011c337824 */ /* 0x000fe200008e0683 */
[----:B------:R-:W-:Y:S01]  /*61b0*/  IADD3 RZ, P1, R41, R132, RZ ;  /* 0x0000008429ff7210 */ /* 0x000fe20007f3e0ff */
[----:B------:R0:W-:Y:S01]  /*61c0*/  STS.U16 [R155+UR4+0x2e80], R154 ;  /* 0x002e809a9b007988 */ /* 0x0001e20008000404 */
[----:B-1----:R-:W-:-:S03]  /*61d0*/  PRMT R75, RZ, 0x7610, R75 ;  /* 0x00007610ff4b7816 */ /* 0x002fc6000000004b */
[----:B------:R1:W5:Y:S01]  /*61e0*/  @!P0 LDG.E.U16 R74, desc[UR8][R50.64] ;  /* 0x00000008324a8981 */ /* 0x000362000c1e1500 */
[----:B0-----:R-:W-:-:S03]  /*61f0*/  LOP3.LUT R154, R104, 0x20, RZ, 0x3c, !PT ;  /* 0x00000020689a7812 */ /* 0x001fc600078e3cff */
[----:B------:R-:W-:Y:S01]  /*6200*/  STS.U16 [R155+UR4+0x2880], R115 ;  /* 0x002880739b007988 */ /* 0x000fe20008000404 */
[----:B-1----:R-:W-:Y:S02]  /*6210*/  IMAD.IADD R50, R41, 0x1, R132 ;  /* 0x0000000129327824 */ /* 0x002fe400078e0284 */
[----:B------:R-:W-:Y:S01]  /*6220*/  IMAD.X R51, R30, 0x1, R131, P1 ;  /* 0x000000011e337824 */ /* 0x000fe200008e0683 */
[----:B------:R-:W-:Y:S01]  /*6230*/  IADD3 RZ, P1, R117, R132, RZ ;  /* 0x0000008475ff7210 */ /* 0x000fe20007f3e0ff */
[----:B------:R-:W-:Y:S04]  /*6240*/  STS.U16 [R155+UR4+0x2a80], R150 ;  /* 0x002a80969b007988 */ /* 0x000fe80008000404 */
[----:B------:R-:W-:Y:S04]  /*6250*/  STS.U16 [R155+UR4+0x2c80], R152 ;  /* 0x002c80989b007988 */ /* 0x000fe80008000404 */
[----:B------:R0:W-:Y:S04]  /*6260*/  STS.U16 [R154+UR4+0x2100], R68 ;  /* 0x002100449a007988 */ /* 0x0001e80008000404 */
[----:B------:R1:W5:Y:S01]  /*6270*/  @!P0 LDG.E.U16 R75, desc[UR8][R50.64] ;  /* 0x00000008324b8981 */ /* 0x000362000c1e1500 */
[----:B0-----:R-:W-:-:S02]  /*6280*/  PRMT R68, RZ, 0x7610, R68 ;  /* 0x00007610ff447816 */ /* 0x001fc40000000044 */
[-C--:B-1----:R-:W-:Y:S01]  /*6290*/  IADD3 R50, R117, R132.reuse, RZ ;  /* 0x0000008475327210 */ /* 0x082fe20007ffe0ff */
[--C-:B------:R-:W-:Y:S01]  /*62a0*/  IMAD.X R51, R32, 0x1, R131.reuse, P1 ;  /* 0x0000000120337824 */ /* 0x100fe200008e0683 */
[CC--:B------:R-:W-:Y:S02]  /*62b0*/  IADD3 RZ, P1, R119.reuse, R132.reuse, RZ ;  /* 0x0000008477ff7210 */ /* 0x0c0fe40007f3e0ff */
[----:B------:R-:W-:Y:S02]  /*62c0*/  PRMT R152, RZ, 0x7610, R152 ;  /* 0x00007610ff987816 */ /* 0x000fe40000000098 */
[----:B------:R0:W5:Y:S01]  /*62d0*/  @!P0 LDG.E.U16 R68, desc[UR8][R50.64] ;  /* 0x0000000832448981 */ /* 0x000162000c1e1500 */
[----:B------:R-:W-:Y:S01]  /*62e0*/  PRMT R150, RZ, 0x7610, R150 ;  /* 0x00007610ff967816 */ /* 0x000fe20000000096 */
[----:B0-----:R-:W-:Y:S02]  /*62f0*/  IMAD.IADD R50, R119, 0x1, R132 ;  /* 0x0000000177327824 */ /* 0x001fe400078e0284 */
[----:B------:R-:W-:Y:S01]  /*6300*/  IMAD.X R51, R34, 0x1, R131, P1 ;  /* 0x0000000122337824 */ /* 0x000fe200008e0683 */
[----:B------:R-:W-:-:S04]  /*6310*/  IADD3 RZ, P1, R121, R132, RZ ;  /* 0x0000008479ff7210 */ /* 0x000fc80007f3e0ff */
[----:B------:R0:W2:Y:S01]  /*6320*/  @!P0 LDG.E.U16 R152, desc[UR8][R50.64] ;  /* 0x0000000832988981 */ /* 0x0000a2000c1e1500 */
[----:B------:R-:W-:Y:S01]  /*6330*/  PRMT R115, RZ, 0x7610, R115 ;  /* 0x00007610ff737816 */ /* 0x000fe20000000073 */
[----:B0-----:R-:W-:Y:S02]  /*6340*/  IMAD.IADD R50, R121, 0x1, R132 ;  /* 0x0000000179327824 */ /* 0x001fe400078e0284 */
[----:B------:R-:W-:Y:S01]  /*6350*/  IMAD.X R51, R36, 0x1, R131, P1 ;  /* 0x0000000124337824 */ /* 0x000fe200008e0683 */
[----:B------:R-:W-:-:S04]  /*6360*/  IADD3 RZ, P1, R123, R132, RZ ;  /* 0x000000847bff7210 */ /* 0x000fc80007f3e0ff */
[----:B------:R0:W4:Y:S04]  /*6370*/  @!P0 LDG.E.U16 R150, desc[UR8][R50.64] ;  /* 0x0000000832968981 */ /* 0x000128000c1e1500 */
[----:B------:R1:W-:Y:S01]  /*6380*/  STS.U16 [R154+UR4+0x2300], R69 ;  /* 0x002300459a007988 */ /* 0x0003e20008000404 */
[----:B0-----:R-:W-:Y:S02]  /*6390*/  IMAD.IADD R50, R123, 0x1, R132 ;  /* 0x000000017b327824 */ /* 0x001fe400078e0284 */
[----:B------:R-:W-:Y:S01]  /*63a0*/  IMAD.X R51, R38, 0x1, R131, P1 ;  /* 0x0000000126337824 */ /* 0x000fe200008e0683 */
[----:B------:R-:W-:Y:S02]  /*63b0*/  IADD3 RZ, P1, R124, R132, RZ ;  /* 0x000000847cff7210 */ /* 0x000fe40007f3e0ff */
[----:B-1----:R-:W-:-:S02]  /*63c0*/  PRMT R69, RZ, 0x7610, R69 ;  /* 0x00007610ff457816 */ /* 0x002fc40000000045 */
[----:B------:R0:W5:Y:S04]  /*63d0*/  @!P0 LDG.E.U16 R115, desc[UR8][R50.64] ;  /* 0x0000000832738981 */ /* 0x000168000c1e1500 */
        /* <DEDUP_REMOVED lines=23> */
[C---:B------:R-:W-:Y:S01]  /*6550*/  IADD3 RZ, P1, R128.reuse, R132, RZ ;  /* 0x0000008480ff7210 */ /* 0x040fe20007f3e0ff */
[----:B------:R-:W-:Y:S04]  /*6560*/  STS.U16 [R154+UR4+0x2f00], R113 ;  /* 0x002f00719a007988 */ /* 0x000fe80008000404 */
[----:B------:R0:W-:Y:S04]  /*6570*/  STS.U16 [R112+UR4+0x2180], R58 ;  /* 0x0021803a70007988 */ /* 0x0001e80008000404 */
[----:B------:R1:W5:Y:S01]  /*6580*/  @!P0 LDG.E.U16 R109, desc[UR8][R50.64] ;  /* 0x00000008326d8981 */ /* 0x000362000c1e1500 */
[----:B0-----:R-:W-:Y:S01]  /*6590*/  PRMT R58, RZ, 0x7610, R58 ;  /* 0x00007610ff3a7816 */ /* 0x001fe2000000003a */
[----:B-1----:R-:W-:-:S02]  /*65a0*/  IMAD.IADD R50, R128, 0x1, R132 ;  /* 0x0000000180327824 */ /* 0x002fc400078e0284 */
[----:B------:R-:W-:Y:S01]  /*65b0*/  IMAD.X R51, R122, 0x1, R131, P1 ;  /* 0x000000017a337824 */ /* 0x000fe200008e0683 */
[----:B------:R0:W-:Y:S04]  /*65c0*/  STS.U16 [R112+UR4+0x2380], R57 ;  /* 0x0023803970007988 */ /* 0x0001e80008000404 */
[----:B------:R1:W5:Y:S01]  /*65d0*/  @!P0 LDG.E.U16 R58, desc[UR8][R50.64] ;  /* 0x00000008323a8981 */ /* 0x000362000c1e1500 */
[----:B0-----:R-:W-:Y:S02]  /*65e0*/  PRMT R57, RZ, 0x7610, R57 ;  /* 0x00007610ff397816 */ /* 0x001fe40000000039 */
[----:B-1----:R-:W-:-:S05]  /*65f0*/  IADD3 R50, P1, R247, R132, RZ ;  /* 0x00000084f7327210 */ /* 0x002fca0007f3e0ff */
[----:B------:R-:W-:Y:S01]  /*6600*/  IMAD.X R51, R153, 0x1, R131, P1 ;  /* 0x0000000199337824 */ /* 0x000fe200008e0683 */
[----:B------:R0:W-:Y:S04]  /*6610*/  STS.U16 [R112+UR4+0x2580], R59 ;  /* 0x0025803b70007988 */ /* 0x0001e80008000404 */
[----:B------:R1:W2:Y:S01]  /*6620*/  @!P0 LDG.E.U16 R57, desc[UR8][R50.64] ;  /* 0x0000000832398981 */ /* 0x0002a2000c1e1500 */
[----:B0-----:R-:W-:Y:S02]  /*6630*/  PRMT R59, RZ, 0x7610, R59 ;  /* 0x00007610ff3b7816 */ /* 0x001fe4000000003b */
[----:B-1----:R-:W-:-:S05]  /*6640*/  IADD3 R50, P1, R242, R132, RZ ;  /* 0x00000084f2327210 */ /* 0x002fca0007f3e0ff */
[----:B------:R-:W-:Y:S01]  /*6650*/  IMAD.X R51, R172, 0x1, R131, P1 ;  /* 0x00000001ac337824 */ /* 0x000fe200008e0683 */
[----:B------:R0:W-:Y:S04]  /*6660*/  STS.U16 [R112+UR4+0x2780], R73 ;  /* 0x0027804970007988 */ /* 0x0001e80008000404 */
[----:B------:R1:W4:Y:S01]  /*6670*/  @!P0 LDG.E.U16 R59, desc[UR8][R50.64] ;  /* 0x00000008323b8981 */ /* 0x000322000c1e1500 */
[----:B0-----:R-:W-:Y:S02]  /*6680*/  PRMT R73, RZ, 0x7610, R73 ;  /* 0x00007610ff497816 */ /* 0x001fe40000000049 */
[----:B-1----:R-:W-:-:S04]  /*6690*/  IADD3 R50, P1, R189, R132, RZ ;  /* 0x00000084bd327210 */ /* 0x002fc80007f3e0ff */
[----:B------:R-:W-:-:S05]  /*66a0*/  IADD3.X R51, R188, R131, RZ, P1, !PT ;  /* 0x00000083bc337210 */ /* 0x000fca0000ffe4ff */
[----:B------:R0:W5:Y:S01]  /*66b0*/  @!P0 LDG.E.U16 R73, desc[UR8][R50.64] ;  /* 0x0000000832498981 */ /* 0x000162000c1e1500 */
[----:B------:R-:W-:Y:S02]  /*66c0*/  PRMT R154, RZ, 0x7610, R154 ;  /* 0x00007610ff9a7816 */ /* 0x000fe4000000009a */
[----:B0-----:R-:W-:-:S05]  /*66d0*/  IADD3 R50, P1, R230, R132, RZ ;  /* 0x00000084e6327210 */ /* 0x001fca0007f3e0ff */
[----:B------:R-:W-:-:S05]  /*66e0*/  IMAD.X R51, R148, 0x1, R131, P1 ;  /* 0x0000000194337824 */ /* 0x000fca00008e0683 */
[----:B------:R0:W4:Y:S01]  /*66f0*/  @!P0 LDG.E.U16 R154, desc[UR8][R50.64] ;  /* 0x00000008329a8981 */ /* 0x000122000c1e1500 */
        /* <DEDUP_REMOVED lines=10> */
[----:B------:R-:W-:Y:S01]  /*67a0*/  IMAD.X R51, R174, 0x1, R131, P1 ;  /* 0x00000001ae337824 */ /* 0x000fe200008e0683 */
[----:B------:R-:W-:Y:S04]  /*67b0*/  STS.U16 [R112+UR4+0x2980], R100 ;  /* 0x0029806470007988 */ /* 0x000fe80008000404 */
[----:B------:R0:W4:Y:S04]  /*67c0*/  @!P0 LDG.E.U16 R113, desc[UR8][R50.64] ;  /* 0x0000000832718981 */ /* 0x000128000c1e1500 */
[----:B------:R-:W-:Y:S01]  /*67d0*/  STS.U16 [R112+UR4+0x2b80], R103 ;  /* 0x002b806770007988 */ /* 0x000fe20008000404 */
[----:B0-----:R-:W-:-:S03]  /*67e0*/  IADD3 R50, P1, R250, R132, RZ ;  /* 0x00000084fa327210 */ /* 0x001fc60007f3e0ff */
[----:B------:R-:W-:Y:S04]  /*67f0*/  STS.U16 [R112+UR4+0x2d80], R106 ;  /* 0x002d806a70007988 */ /* 0x000fe80008000404 */
[----:B------:R0:W-:Y:S01]  /*6800*/  STS.U16 [R112+UR4+0x2f80], R108 ;  /* 0x002f806c70007988 */ /* 0x0001e20008000404 */
[----:B------:R-:W-:Y:S01]  /*6810*/  IMAD.X R51, R239, 0x1, R131, P1 ;  /* 0x00000001ef337824 */ /* 0x000fe200008e0683 */
[----:B0-----:R-:W-:Y:S02]  /*6820*/  PRMT R112, RZ, 0x7610, R112 ;  /* 0x00007610ff707816 */ /* 0x001fe40000000070 */
[----:B------:R0:W-:Y:S04]  /*6830*/  STS.U16 [R104+UR4+0x1400], R111 ;  /* 0x0014006f68007988 */ /* 0x0001e80008000404 */
[----:B------:R1:W4:Y:S01]  /*6840*/  @!P0 LDG.E.U16 R112, desc[UR8][R50.64] ;  /* 0x0000000832708981 */ /* 0x000322000c1e1500 */
[----:B0-----:R-:W-:-:S02]  /*6850*/  PRMT R111, RZ, 0x7610, R111 ;  /* 0x00007610ff6f7816 */ /* 0x001fc4000000006f */
[----:B-1----:R-:W-:-:S05]  /*6860*/  IADD3 R50, P1, R228, R132, RZ ;  /* 0x00000084e4327210 */ /* 0x002fca0007f3e0ff */
[----:B------:R-:W-:-:S05]  /*6870*/  IMAD.X R51, R147, 0x1, R131, P1 ;  /* 0x0000000193337824 */ /* 0x000fca00008e0683 */
[----:B------:R0:W4:Y:S04]  /*6880*/  @!P0 LDG.E.U16 R111, desc[UR8][R50.64] ;  /* 0x00000008326f8981 */ /* 0x000128000c1e1500 */
[----:B---3--:R1:W-:Y:S01]  /*6890*/  STS.U16 [R104+UR4+0x1800], R151 ;  /* 0x0018009768007988 */ /* 0x0083e20008000404 */
[----:B0-----:R-:W-:Y:S02]  /*68a0*/  IADD3 R50, P1, R212, R132, RZ ;  /* 0x00000084d4327210 */ /* 0x001fe40007f3e0ff */
[----:B-1----:R-:W-:-:S03]  /*68b0*/  PRMT R151, RZ, 0x7610, R151 ;  /* 0x00007610ff977816 */ /* 0x002fc60000000097 */
[----:B------:R-:W-:-:S05]  /*68c0*/  IMAD.X R51, R139, 0x1, R131, P1 ;  /* 0x000000018b337824 */ /* 0x000fca00008e0683 */
[----:B------:R0:W3:Y:S01]  /*68d0*/  @!P0 LDG.E.U16 R151, desc[UR8][R50.64] ;  /* 0x0000000832978981 */ /* 0x0000e2000c1e1500 */
[----:B------:R-:W-:Y:S02]  /*68e0*/  PRMT R100, RZ, 0x7610, R100 ;  /* 0x00007610ff647816 */ /* 0x000fe40000000064 */
[----:B0-----:R-:W-:-:S05]  /*68f0*/  IADD3 R50, P1, R177, R132, RZ ;  /* 0x00000084b1327210 */ /* 0x001fca0007f3e0ff */
        /* <DEDUP_REMOVED lines=13> */
[----:B------:R0:W3:Y:S02]  /*69d0*/  @!P0 LDG.E.U16 R108, desc[UR8][R50.64] ;  /* 0x00000008326c8981 */ /* 0x0000e4000c1e1500 */
[----:B0-----:R-:W-:-:S05]  /*69e0*/  IADD3 R50, P1, R179, R132, RZ ;  /* 0x00000084b3327210 */ /* 0x001fca0007f3e0ff */
[----:B------:R-:W-:Y:S01]  /*69f0*/  IMAD.X R51, R178, 0x1, R131, P1 ;  /* 0x00000001b2337824 */ /* 0x000fe200008e0683 */
[----:B--2---:R0:W-:Y:S02]  /*6a00*/  STS.U16 [R104+UR4], R57 ;  /* 0x0000003968007988 */ /* 0x0041e40008000404 */
[----:B0-----:R-:W-:-:S06]  /*6a10*/  PRMT R57, RZ, 0x7610, R57 ;  /* 0x00007610ff397816 */ /* 0x001fcc0000000039 */
[----:B------:R0:W2:Y:S02]  /*6a20*/  @!P0 LDG.E.U16 R57, desc[UR8][R50.64] ;  /* 0x0000000832398981 */ /* 0x0000a4000c1e1500 */
[----:B0-----:R-:W-:-:S05]  /*6a30*/  IADD3 R50, P1, R248, R132, RZ ;  /* 0x00000084f8327210 */ /* 0x001fca0007f3e0ff */
[----:B------:R-:W-:Y:S01]  /*6a40*/  IMAD.X R51, R237, 0x1, R131, P1 ;  /* 0x00000001ed337824 */ /* 0x000fe200008e0683 */
[----:B-----5:R0:W-:Y:S02]  /*6a50*/  STS.U16 [R104+UR4+0x800], R73 ;  /* 0x0008004968007988 */ /* 0x0201e40008000404 */
[----:B0-----:R-:W-:Y:S02]  /*6a60*/  PRMT R73, RZ, 0x7610, R73 ;  /* 0x00007610ff497816 */ /* 0x001fe40000000049 */
[----:B------:R-:W-:Y:S04]  /*6a70*/  STS.U16 [R104+UR4+0x1c00], R152 ;  /* 0x001c009868007988 */ /* 0x000fe80008000404 */
[----:B------:R0:W5:Y:S04]  /*6a80*/  @!P0 LDG.E.U16 R73, desc[UR8][R50.64] ;  /* 0x0000000832498981 */ /* 0x000168000c1e1500 */
[----:B----4-:R1:W-:Y:S01]  /*6a90*/  STS.U16 [R104+UR4+0x400], R59 ;  /* 0x0004003b68007988 */ /* 0x0103e20008000404 */
[----:B0-----:R-:W-:-:S03]  /*6aa0*/  IADD3 R50, P1, R197, R132, RZ ;  /* 0x00000084c5327210 */ /* 0x001fc60007f3e0ff */
[----:B------:R-:W-:Y:S01]  /*6ab0*/  STS.U16 [R104+UR4+0xc00], R154 ;  /* 0x000c009a68007988 */ /* 0x000fe20008000404 */
[----:B-1----:R-:W-:Y:S02]  /*6ac0*/  IMAD.SHL.U32 R59, R156, 0x2, RZ ;  /* 0x000000029c3b7824 */ /* 0x002fe400078e00ff */
[----:B------:R-:W-:Y:S01]  /*6ad0*/  IMAD.X R51, R196, 0x1, R131, P1 ;  /* 0x00000001c4337824 */ /* 0x000fe200008e0683 */
[----:B------:R0:W-:Y:S02]  /*6ae0*/  STS.U16 [R104+UR4+0x1000], R155 ;  /* 0x0010009b68007988 */ /* 0x0001e40008000404 */
[----:B------:R-:W-:Y:S02]  /*6af0*/  LOP3.LUT R152, R59, 0x10, RZ, 0x3c, !PT ;  /* 0x000000103b987812 */ /* 0x000fe400078e3cff */
[----:B0-----:R-:W-:-:S03]  /*6b00*/  PRMT R104, RZ, 0x7610, R104 ;  /* 0x00007610ff687816 */ /* 0x001fc60000000068 */
[----:B------:R0:W-:Y:S04]  /*6b10*/  STS.U16 [R152+UR4+0x1480], R107 ;  /* 0x0014806b98007988 */ /* 0x0001e80008000404 */
[----:B------:R1:W4:Y:S01]  /*6b20*/  @!P0 LDG.E.U16 R104, desc[UR8][R50.64] ;  /* 0x0000000832688981 */ /* 0x000322000c1e1500 */
[----:B0-----:R-:W-:Y:S02]  /*6b30*/  PRMT R107, RZ, 0x7610, R107 ;  /* 0x00007610ff6b7816 */ /* 0x001fe4000000006b */
[----:B-1----:R-:W-:-:S05]  /*6b40*/  IADD3 R50, P1, R224, R132, RZ ;  /* 0x00000084e0327210 */ /* 0x002fca0007f3e0ff */
[----:B------:R-:W-:Y:S01]  /*6b50*/  IMAD.X R51, R145, 0x1, R131, P1 ;  /* 0x0000000191337824 */ /* 0x000fe200008e0683 */
[----:B------:R0:W-:Y:S04]  /*6b60*/  STS.U16 [R152+UR4+0x880], R110 ;  /* 0x0008806e98007988 */ /* 0x0001e80008000404 */
[----:B------:R1:W5:Y:S01]  /*6b70*/  @!P0 LDG.E.U16 R107, desc[UR8][R50.64] ;  /* 0x00000008326b8981 */ /* 0x000362000c1e1500 */
        /* <DEDUP_REMOVED lines=16> */
[----:B-1----:R-:W-:-:S04]  /*6c80*/  IADD3 R50, P1, R222, R132, RZ ;  /* 0x00000084de327210 */ /* 0x002fc80007f3e0ff */
[----:B------:R-:W-:Y:S01]  /*6c90*/  IADD3.X R51, R144, R131, RZ, P1, !PT ;  /* 0x0000008390337210 */ /* 0x000fe20000ffe4ff */
[----:B------:R0:W-:Y:S04]  /*6ca0*/  STS.U16 [R152+UR4+0x1880], R114 ;  /* 0x0018807298007988 */ /* 0x0001e80008000404 */
[----:B------:R1:W5:Y:S01]  /*6cb0*/  @!P0 LDG.E.U16 R111, desc[UR8][R50.64] ;  /* 0x00000008326f8981 */ /* 0x000362000c1e1500 */
[----:B0-----:R-:W-:Y:S02]  /*6cc0*/  PRMT R114, RZ, 0x7610, R114 ;  /* 0x00007610ff727816 */ /* 0x001fe40000000072 */
[----:B-1----:R-:W-:-:S05]  /*6cd0*/  IADD3 R50, P1, R245, R132, RZ ;  /* 0x00000084f5327210 */ /* 0x002fca0007f3e0ff */
[--C-:B------:R-:W-:Y:S01]  /*6ce0*/  IMAD.X R51, R235, 0x1, R131.reuse, P1 ;  /* 0x00000001eb337824 */ /* 0x100fe200008e0683 */
[----:B------:R0:W-:Y:S04]  /*6cf0*/  STS.U16 [R152+UR4+0x1c80], R150 ;  /* 0x001c809698007988 */ /* 0x0001e80008000404 */
[----:B------:R1:W5:Y:S01]  /*6d00*/  @!P0 LDG.E.U16 R114, desc[UR8][R50.64] ;  /* 0x0000000832728981 */ /* 0x000362000c1e1500 */
[----:B0-----:R-:W-:Y:S02]  /*6d10*/  PRMT R150, RZ, 0x7610, R150 ;  /* 0x00007610ff967816 */ /* 0x001fe40000000096 */
[----:B-1----:R-:W-:Y:S01]  /*6d20*/  IADD3 R50, P1, R183, R132, RZ ;  /* 0x00000084b7327210 */ /* 0x002fe20007f3e0ff */
[----:B---3--:R0:W-:Y:S04]  /*6d30*/  STS.U16 [R152+UR4+0x1080], R151 ;  /* 0x0010809798007988 */ /* 0x0081e80008000404 */
[----:B------:R-:W-:-:S05]  /*6d40*/  IMAD.X R51, R182, 0x1, R131, P1 ;  /* 0x00000001b6337824 */ /* 0x000fca00008e0683 */
[----:B------:R1:W3:Y:S01]  /*6d50*/  @!P0 LDG.E.U16 R150, desc[UR8][R50.64] ;  /* 0x0000000832968981 */ /* 0x0002e2000c1e1500 */
[----:B0-----:R-:W-:Y:S01]  /*6d60*/  LOP3.LUT R151, R59, 0x20, RZ, 0x3c, !PT ;  /* 0x000000203b977812 */ /* 0x001fe200078e3cff */
[----:B------:R-:W0:Y:S04]  /*6d70*/  S2UR UR6, SR_CgaCtaId ;  /* 0x00000000000679c3 */ /* 0x000e280000008800 */
[----:B------:R1:W-:Y:S02]  /*6d80*/  STS.U16 [R151+UR4+0x1500], R70 ;  /* 0x0015004697007988 */ /* 0x0003e40008000404 */
[----:B-1----:R-:W-:Y:S01]  /*6d90*/  IADD3 R50, P1, R205, R132, RZ ;  /* 0x00000084cd327210 */ /* 0x002fe20007f3e0ff */
[----:B------:R-:W1:Y:S01]  /*6da0*/  S2R R154, SR_TID.X ;  /* 0x00000000009a7919 */ /* 0x000e620000002100 */
[----:B------:R-:W-:Y:S01]  /*6db0*/  UMOV UR5, 0x400 ;  /* 0x0000040000057882 */ /* 0x000fe20000000000 */
[----:B------:R-:W0:Y:S02]  /*6dc0*/  LDC R152, c[0x0][0x23c] ;  /* 0x00008f00ff987b82 */ /* 0x000e240000000800 */
[----:B------:R-:W-:Y:S01]  /*6dd0*/  IMAD.X R51, R204, 0x1, R131, P1 ;  /* 0x00000001cc337824 */ /* 0x000fe200008e0683 */
[----:B------:R-:W-:Y:S01]  /*6de0*/  PRMT R70, RZ, 0x7610, R70 ;  /* 0x00007610ff467816 */ /* 0x000fe20000000046 */
[----:B------:R1:W-:Y:S05]  /*6df0*/  STS.U16 [R151+UR4+0x1900], R105 ;  /* 0x0019006997007988 */ /* 0x0003ea0008000404 */
[----:B------:R1:W3:Y:S02]  /*6e00*/  @!P0 LDG.E.U16 R70, desc[UR8][R50.64] ;  /* 0x0000000832468981 */ /* 0x0002e4000c1e1500 */
[----:B-1----:R-:W-:-:S02]  /*6e10*/  PRMT R105, RZ, 0x7610, R105 ;  /* 0x00007610ff697816 */ /* 0x002fc40000000069 */
[----:B------:R-:W-:-:S05]  /*6e20*/  IADD3 R50, P1, R220, R132, RZ ;  /* 0x00000084dc327210 */ /* 0x000fca0007f3e0ff */
[----:B------:R-:W-:Y:S01]  /*6e30*/  IMAD.X R51, R143, 0x1, R131, P1 ;  /* 0x000000018f337824 */ /* 0x000fe200008e0683 */
[----:B------:R1:W-:Y:S04]  /*6e40*/  STS.U16 [R151+UR4+0x1d00], R115 ;  /* 0x001d007397007988 */ /* 0x0003e80008000404 */
[----:B------:R1:W3:Y:S02]  /*6e50*/  @!P0 LDG.E.U16 R105, desc[UR8][R50.64] ;  /* 0x0000000832698981 */ /* 0x0002e4000c1e1500 */
[----:B-1----:R-:W-:Y:S02]  /*6e60*/  PRMT R115, RZ, 0x7610, R115 ;  /* 0x00007610ff737816 */ /* 0x002fe40000000073 */
[----:B------:R-:W-:-:S05]  /*6e70*/  IADD3 R50, P1, R244, R132, RZ ;  /* 0x00000084f4327210 */ /* 0x000fca0007f3e0ff */
[----:B------:R-:W-:Y:S01]  /*6e80*/  IMAD.X R51, R234, 0x1, R131, P1 ;  /* 0x00000001ea337824 */ /* 0x000fe200008e0683 */
[----:B------:R1:W-:Y:S04]  /*6e90*/  STS.U16 [R151+UR4+0x500], R100 ;  /* 0x0005006497007988 */ /* 0x0003e80008000404 */
[----:B------:R0:W3:Y:S01]  /*6ea0*/  @!P0 LDG.E.U16 R115, desc[UR8][R50.64] ;  /* 0x0000000832738981 */ /* 0x0000e2000c1e1500 */
[----:B-1----:R-:W-:Y:S02]  /*6eb0*/  PRMT R100, RZ, 0x7610, R100 ;  /* 0x00007610ff647816 */ /* 0x002fe40000000064 */
[----:B0-----:R-:W-:-:S05]  /*6ec0*/  IADD3 R50, P1, R185, R132, RZ ;  /* 0x00000084b9327210 */ /* 0x001fca0007f3e0ff */
[----:B------:R-:W-:Y:S01]  /*6ed0*/  IMAD.X R51, R184, 0x1, R131, P1 ;  /* 0x00000001b8337824 */ /* 0x000fe200008e0683 */
[----:B------:R0:W-:Y:S04]  /*6ee0*/  STS.U16 [R151+UR4+0x100], R103 ;  /* 0x0001006797007988 */ /* 0x0001e80008000404 */
[----:B------:R1:W3:Y:S01]  /*6ef0*/  @!P0 LDG.E.U16 R100, desc[UR8][R50.64] ;  /* 0x0000000832648981 */ /* 0x0002e2000c1e1500 */
[----:B0-----:R-:W-:Y:S02]  /*6f00*/  PRMT R103, RZ, 0x7610, R103 ;  /* 0x00007610ff677816 */ /* 0x001fe40000000067 */
[----:B-1----:R-:W-:-:S05]  /*6f10*/  IADD3 R50, P1, R209, R132, RZ ;  /* 0x00000084d1327210 */ /* 0x002fca0007f3e0ff */
        /* <DEDUP_REMOVED lines=10> */
[----:B------:R-:W-:-:S05]  /*6fc0*/  IMAD.X R51, R173, 0x1, R131, P1 ;  /* 0x00000001ad337824 */ /* 0x000fca00008e0683 */
[----:B------:R0:W3:Y:S04]  /*6fd0*/  @!P0 LDG.E.U16 R108, desc[UR8][R50.64] ;  /* 0x00000008326c8981 */ /* 0x0000e8000c1e1500 */
[----:B------:R-:W-:Y:S01]  /*6fe0*/  STS.U16 [R151+UR4+0x1100], R49 ;  /* 0x0011003197007988 */ /* 0x000fe20008000404 */
[----:B0-----:R-:W-:-:S05]  /*6ff0*/  LOP3.LUT R51, R59, 0x30, RZ, 0x3c, !PT ;  /* 0x000000303b337812 */ /* 0x001fca00078e3cff */
[----:B------:R0:W-:Y:S01]  /*7000*/  STS.U16 [R51+UR4+0x1180], R48 ;  /* 0x0011803033007988 */ /* 0x0001e20008000404 */
[----:B------:R-:W-:Y:S02]  /*7010*/  PRMT R50, RZ, 0x7610, R50 ;  /* 0x00007610ff327816 */ /* 0x000fe40000000032 */
        /* <DEDUP_REMOVED lines=13> */
[----:B----4-:R1:W-:Y:S01]  /*70f0*/  STS.U16 [R51+UR4+0x980], R104 ;  /* 0x0009806833007988 */ /* 0x0103e20008000404 */
[----:B0-----:R-:W-:Y:S01]  /*7100*/  IMAD.SHL.U32 R49, R154, 0x8, RZ ;  /* 0x000000089a317824 */ /* 0x001fe200078e00ff */
[----:B------:R-:W-:-:S04]  /*7110*/  LOP3.LUT R48, R59, 0x40, RZ, 0x3c, !PT ;  /* 0x000000403b307812 */ /* 0x000fc800078e3cff */
[----:B-1----:R-:W-:Y:S02]  /*7120*/  LOP3.LUT R104, R49, 0x30, RZ, 0xc0, !PT ;  /* 0x0000003031687812 */ /* 0x002fe400078ec0ff */
[----:B------:R-:W-:Y:S01]  /*7130*/  LOP3.LUT R49, R154, 0x7, RZ, 0xc0, !PT ;  /* 0x000000079a317812 */ /* 0x000fe200078ec0ff */
[----:B------:R-:W-:Y:S04]  /*7140*/  STS.U16 [R51+UR4+0x1d80], R69 ;  /* 0x001d804533007988 */ /* 0x000fe80008000404 */
[----:B--2---:R-:W-:Y:S04]  /*7150*/  STS.U16 [R51+UR4+0x580], R57 ;  /* 0x0005803933007988 */ /* 0x004fe80008000404 */
[----:B-----5:R-:W-:Y:S04]  /*7160*/  STS.U16 [R51+UR4+0x180], R73 ;  /* 0x0001804933007988 */ /* 0x020fe80008000404 */
[----:B------:R0:W-:Y:S04]  /*7170*/  STS.U16 [R51+UR4+0xd80], R107 ;  /* 0x000d806b33007988 */ /* 0x0001e80008000404 */
[----:B------:R1:W-:Y:S04]  /*7180*/  STS.U16 [R48+UR4+0x1200], R47 ;  /* 0x0012002f30007988 */ /* 0x0003e80008000404 */
[----:B------:R2:W-:Y:S01]  /*7190*/  STS.U16 [R48+UR4+0x1600], R52 ;  /* 0x0016003430007988 */ /* 0x0005e20008000404 */
[----:B0-----:R-:W-:-:S02]  /*71a0*/  IMAD R51, R49, 0x90, RZ ;  /* 0x0000009031337824 */ /* 0x001fc400078e02ff */
[----:B-1----:R-:W-:Y:S01]  /*71b0*/  IMAD R47, R49, 0x40, R104 ;  /* 0x00000040312f7824 */ /* 0x002fe200078e0268 */
[C---:B------:R-:W-:Y:S01]  /*71c0*/  LOP3.LUT R49, R154.reuse, 0x20, RZ, 0xc0, !PT ;  /* 0x000000209a317812 */ /* 0x040fe200078ec0ff */
[----:B--2---:R-:W-:-:S04]  /*71d0*/  IMAD.SHL.U32 R52, R154, 0x2, RZ ;  /* 0x000000029a347824 */ /* 0x004fc800078e00ff */
[----:B------:R-:W-:Y:S01]  /*71e0*/  IMAD.SHL.U32 R49, R49, 0x20, RZ ;  /* 0x0000002031317824 */ /* 0x000fe200078e00ff */
[----:B------:R-:W-:Y:S01]  /*71f0*/  LOP3.LUT R104, R51, 0x30, R52, 0x78, !PT ;  /* 0x0000003033687812 */ /* 0x000fe200078e7834 */
[----:B------:R-:W-:Y:S03]  /*7200*/  STS.U16 [R48+UR4+0x1a00], R72 ;  /* 0x001a004830007988 */ /* 0x000fe60008000404 */
[----:B------:R-:W-:Y:S01]  /*7210*/  LOP3.LUT R104, R104, R49, RZ, 0xfc, !PT ;  /* 0x0000003168687212 */ /* 0x000fe200078efcff */
[----:B------:R-:W-:Y:S01]  /*7220*/  STS.U16 [R48+UR4+0x1e00], R101 ;  /* 0x001e006530007988 */ /* 0x000fe20008000404 */
[----:B------:R-:W-:-:S03]  /*7230*/  LOP3.LUT R49, R59, 0x50, RZ, 0x3c, !PT ;  /* 0x000000503b317812 */ /* 0x000fc600078e3cff */
[----:B------:R-:W-:Y:S01]  /*7240*/  STS.U16 [R48+UR4+0x200], R110 ;  /* 0x0002006e30007988 */ /* 0x000fe20008000404 */
[----:B------:R-:W-:-:S03]  /*7250*/  LOP3.LUT R107, R59, 0x70, RZ, 0x3c, !PT ;  /* 0x000000703b6b7812 */ /* 0x000fc600078e3cff */
[----:B------:R-:W-:Y:S04]  /*7260*/  STS.U16 [R48+UR4+0x600], R113 ;  /* 0x0006007130007988 */ /* 0x000fe80008000404 */
[----:B------:R-:W-:Y:S04]  /*7270*/  STS.U16 [R48+UR4+0xa00], R112 ;  /* 0x000a007030007988 */ /* 0x000fe80008000404 */
[----:B------:R0:W-:Y:S04]  /*7280*/  STS.U16 [R48+UR4+0xe00], R111 ;  /* 0x000e006f30007988 */ /* 0x0001e80008000404 */
[----:B------:R-:W-:Y:S01]  /*7290*/  STS.U16 [R49+UR4+0x1280], R46 ;  /* 0x0012802e31007988 */ /* 0x000fe20008000404 */
[----:B0-----:R-:W-:-:S03]  /*72a0*/  LOP3.LUT R48, R59, 0x60, RZ, 0x3c, !PT ;  /* 0x000000603b307812 */ /* 0x001fc600078e3cff */
[----:B------:R-:W-:Y:S04]  /*72b0*/  STS.U16 [R49+UR4+0x1680], R53 ;  /* 0x0016803531007988 */ /* 0x000fe80008000404 */
[----:B------:R-:W-:Y:S04]  /*72c0*/  STS.U16 [R49+UR4+0x1a80], R74 ;  /* 0x001a804a31007988 */ /* 0x000fe80008000404 */
[----:B------:R-:W-:Y:S04]  /*72d0*/  STS.U16 [R49+UR4+0x1e80], R102 ;  /* 0x001e806631007988 */ /* 0x000fe80008000404 */
[----:B------:R-:W-:Y:S04]  /*72e0*/  STS.U16 [R49+UR4+0x280], R114 ;  /* 0x0002807231007988 */ /* 0x000fe80008000404 */
[----:B---3--:R0:W-:Y:S04]  /*72f0*/  STS.U16 [R49+UR4+0x680], R150 ;  /* 0x0006809631007988 */ /* 0x0081e80008000404 */
[----:B------:R-:W-:Y:S01]  /*7300*/  STS.U16 [R49+UR4+0xa80], R70 ;  /* 0x000a804631007988 */ /* 0x000fe20008000404 */
[----:B------:R-:W-:Y:S01]  /*7310*/  LOP3.LUT R47, R47, 0x10, R52, 0x78, !PT ;  /* 0x000000102f2f7812 */ /* 0x000fe200078e7834 */
[----:B------:R-:W-:-:S02]  /*7320*/  IMAD.SHL.U32 R52, R154, 0x20, RZ ;  /* 0x000000209a347824 */ /* 0x000fc400078e00ff */
[----:B------:R-:W-:Y:S04]  /*7330*/  STS.U16 [R49+UR4+0xe80], R105 ;  /* 0x000e806931007988 */ /* 0x000fe80008000404 */
[----:B------:R-:W-:Y:S04]  /*7340*/  STS.U16 [R48+UR4+0x1300], R45 ;  /* 0x0013002d30007988 */ /* 0x000fe80008000404 */
[----:B------:R-:W-:Y:S04]  /*7350*/  STS.U16 [R48+UR4+0x1700], R55 ;  /* 0x0017003730007988 */ /* 0x000fe80008000404 */
[----:B------:R-:W-:Y:S04]  /*7360*/  STS.U16 [R48+UR4+0x1b00], R75 ;  /* 0x001b004b30007988 */ /* 0x000fe80008000404 */
[----:B------:R-:W-:Y:S04]  /*7370*/  STS.U16 [R48+UR4+0x1f00], R109 ;  /* 0x001f006d30007988 */ /* 0x000fe80008000404 */
[----:B------:R-:W-:Y:S01]  /*7380*/  STS.U16 [R48+UR4+0x300], R115 ;  /* 0x0003007330007988 */ /* 0x000fe20008000404 */
[----:B------:R-:W-:-:S03]  /*7390*/  ULEA UR5, UR6, UR5, 0x18 ;  /* 0x0000000506057291 */ /* 0x000fc6000f8ec03f */
[----:B------:R-:W-:Y:S04]  /*73a0*/  STS.U16 [R48+UR4+0x700], R100 ;  /* 0x0007006430007988 */ /* 0x000fe80008000404 */
[----:B------:R-:W-:Y:S04]  /*73b0*/  STS.U16 [R48+UR4+0xb00], R103 ;  /* 0x000b006730007988 */ /* 0x000fe80008000404 */
[----:B------:R-:W-:Y:S04]  /*73c0*/  STS.U16 [R48+UR4+0xf00], R106 ;  /* 0x000f006a30007988 */ /* 0x000fe80008000404 */
[----:B------:R-:W-:Y:S04]  /*73d0*/  STS.U16 [R107+UR4+0x1380], R44 ;  /* 0x0013802c6b007988 */ /* 0x000fe80008000404 */
[----:B------:R-:W-:Y:S04]  /*73e0*/  STS.U16 [R107+UR4+0x1780], R56 ;  /* 0x001780386b007988 */ /* 0x000fe80008000404 */
[----:B------:R-:W-:Y:S04]  /*73f0*/  STS.U16 [R107+UR4+0x1b80], R68 ;  /* 0x001b80446b007988 */ /* 0x000fe80008000404 */
[----:B------:R-:W-:Y:S04]  /*7400*/  STS.U16 [R107+UR4+0x1f80], R58 ;  /* 0x001f803a6b007988 */ /* 0x000fe80008000404 */
[----:B------:R-:W-:Y:S01]  /*7410*/  STS.U16 [R107+UR4+0x380], R108 ;  /* 0x0003806c6b007988 */ /* 0x000fe20008000404 */
[----:B------:R-:W-:-:S03]  /*7420*/  LOP3.LUT R151, R47, 0x200, R52, 0xf8, !PT ;  /* 0x000002002f977812 */ /* 0x000fc600078ef834 */
[----:B------:R-:W-:Y:S04]  /*7430*/  STS.U16 [R107+UR4+0x780], R50 ;  /* 0x000780326b007988 */ /* 0x000fe80008000404 */
[----:B------:R-:W-:Y:S04]  /*7440*/  STS.U16 [R107+UR4+0xb80], R54 ;  /* 0x000b80366b007988 */ /* 0x000fe80008000404 */
[----:B------:R-:W-:Y:S01]  /*7450*/  STS.U16 [R107+UR4+0xf80], R71 ;  /* 0x000f80476b007988 */ /* 0x000fe20008000404 */
[----:B------:R-:W-:Y:S01]  /*7460*/  BAR.SYNC.DEFER_BLOCKING 0x0 ;  /* 0x0000000000007b1d */ /* 0x000fe20000010000 */
[----:B0-----:R-:W-:-:S05]  /*7470*/  LOP3.LUT R150, R151, 0x20, RZ, 0x3c, !PT ;  /* 0x0000002097967812 */ /* 0x001fca00078e3cff */
[----:B------:R-:W-:Y:S04]  /*7480*/  LDSM.16.MT88.4 R72, [R151+UR5+0x2000] ;  /* 0x002000059748783b */ /* 0x000fe80008004200 */
[----:B------:R-:W0:Y:S04]  /*7490*/  LDSM.16.M88.4 R44, [R104+UR5] ;  /* 0x00000005682c783b */ /* 0x000e280008000200 */
[----:B------:R-:W1:Y:S04]  /*74a0*/  LDSM.16.M88.4 R48, [R104+UR5+0x800] ;  /* 0x000800056830783b */ /* 0x000e680008000200 */
[----:B------:R-:W2:Y:S04]  /*74b0*/  LDSM.16.M88.4 R52, [R104+UR5+0x1000] ;  /* 0x001000056834783b */ /* 0x000ea80008000200 */
[----:B------:R-:W3:Y:S04]  /*74c0*/  LDSM.16.M88.4 R56, [R104+UR5+0x1800] ;  /* 0x001800056838783b */ /* 0x000ee80008000200 */
[----:B------:R-:W4:Y:S04]  /*74d0*/  LDSM.16.MT88.4 R100, [R150+UR5+0x2000] ;  /* 0x002000059664783b */ /* 0x000f280008004200 */
[----:B------:R-:W5:Y:S04]  /*74e0*/  LDSM.16.MT88.4 R68, [R151+UR5+0x2400] ;  /* 0x002400059744783b */ /* 0x000f680008004200 */
[----:B------:R-:W-:Y:S01]  /*74f0*/  LDSM.16.MT88.4 R112, [R151+UR5+0x2800] ;  /* 0x002800059770783b */ /* 0x000fe20008004200 */
[C---:B0-----:R-:W-:Y:S06]  /*7500*/  HMMA.16816.F32 R92, R72.reuse, R44, R92 ;  /* 0x0000002c485c723c */ /* 0x041fec000000185c */
[C---:B-1----:R-:W-:Y:S06]  /*7510*/  HMMA.16816.F32 R88, R72.reuse, R48, R88 ;  /* 0x000000304858723c */ /* 0x042fec0000001858 */
[C---:B--2---:R-:W-:Y:S06]  /*7520*/  HMMA.16816.F32 R84, R72.reuse, R52, R84 ;  /* 0x000000344854723c */ /* 0x044fec0000001854 */
[----:B---3--:R-:W-:Y:S01]  /*7530*/  HMMA.16816.F32 R72, R72, R56, R80 ;  /* 0x000000384848723c */ /* 0x008fe20000001850 */
[----:B------:R-:W0:Y:S05]  /*7540*/  LDSM.16.MT88.4 R80, [R150+UR5+0x2400] ;  /* 0x002400059650783b */ /* 0x000e2a0008004200 */
[C---:B----4-:R-:W-:Y:S07]  /*7550*/  HMMA.16816.F32 R60, R100.reuse, R44, R60 ;  /* 0x0000002c643c723c */ /* 0x050fee000000183c */
[----:B------:R-:W-:Y:S01]  /*7560*/  LOP3.LUT R44, R104, 0x40, RZ, 0x3c, !PT ;  /* 0x00000040682c7812 */ /* 0x000fe200078e3cff */
[C---:B------:R-:W-:Y:S04]  /*7570*/  HMMA.16816.F32 R64, R100.reuse, R48, R64 ;  /* 0x000000306440723c */ /* 0x040fe80000001840 */
[----:B------:R-:W1:Y:S02]  /*7580*/  LDSM.16.M88.4 R104, [R44+UR5] ;  /* 0x000000052c68783b */ /* 0x000e640008000200 */
[C---:B------:R-:W-:Y:S01]  /*7590*/  HMMA.16816.F32 R76, R100.reuse, R52, R76 ;  /* 0x00000034644c723c */ /* 0x040fe2000000184c */
[----:B------:R-:W2:Y:S05]  /*75a0*/  LDC R52, c[0x0][0x238] ;  /* 0x00008e00ff347b82 */ /* 0x000eaa0000000800 */
[----:B------:R-:W-:Y:S01]  /*75b0*/  HMMA.16816.F32 R96, R100, R56, R96 ;  /* 0x000000386460723c */ /* 0x000fe20000001860 */
[----:B------:R-:W3:Y:S05]  /*75c0*/  LDSM.16.M88.4 R100, [R44+UR5+0x800] ;  /* 0x000800052c64783b */ /* 0x000eea0008000200 */
[C---:B-----5:R-:W-:Y:S06]  /*75d0*/  HMMA.16816.F32 R92, R68.reuse, R46, R92 ;  /* 0x0000002e445c723c */ /* 0x060fec000000185c */
[C---:B------:R-:W-:Y:S06]  /*75e0*/  HMMA.16816.F32 R88, R68.reuse, R50, R88 ;  /* 0x000000324458723c */ /* 0x040fec0000001858 */
[C---:B------:R-:W-:Y:S06]  /*75f0*/  HMMA.16816.F32 R84, R68.reuse, R54, R84 ;  /* 0x000000364454723c */ /* 0x040fec0000001854 */
[----:B------:R-:W-:Y:S01]  /*7600*/  HMMA.16816.F32 R108, R68, R58, R72 ;  /* 0x0000003a446c723c */ /* 0x000fe20000001848 */
[----:B------:R-:W4:Y:S04]  /*7610*/  LDSM.16.M88.4 R72, [R44+UR5+0x1000] ;  /* 0x001000052c48783b */ /* 0x000f280008000200 */
[----:B------:R-:W5:Y:S01]  /*7620*/  LDSM.16.M88.4 R68, [R44+UR5+0x1800] ;  /* 0x001800052c44783b */ /* 0x000f620008000200 */
[C---:B0-----:R-:W-:Y:S03]  /*7630*/  HMMA.16816.F32 R60, R80.reuse, R46, R60 ;  /* 0x0000002e503c723c */ /* 0x041fe6000000183c */
[----:B------:R-:W0:Y:S03]  /*7640*/  LDSM.16.MT88.4 R44, [R150+UR5+0x2800] ;  /* 0x00280005962c783b */ /* 0x000e260008004200 */
[C---:B------:R-:W-:Y:S01]  /*7650*/  HMMA.16816.F32 R64, R80.reuse, R50, R64 ;  /* 0x000000325040723c */ /* 0x040fe20000001840 */
[----:B------:R-:W2:Y:S05]  /*7660*/  LDSM.16.MT88.4 R48, [R151+UR5+0x2c00] ;  /* 0x002c00059730783b */ /* 0x000eaa0008004200 */
[C---:B------:R-:W-:Y:S06]  /*7670*/  HMMA.16816.F32 R76, R80.reuse, R54, R76 ;  /* 0x00000036504c723c */ /* 0x040fec000000184c */
[----:B------:R-:W-:Y:S01]  /*7680*/  HMMA.16816.F32 R80, R80, R58, R96 ;  /* 0x0000003a5050723c */ /* 0x000fe20000001860 */
[----:B------:R-:W2:Y:S05]  /*7690*/  LDSM.16.MT88.4 R96, [R150+UR5+0x2c00] ;  /* 0x002c00059660783b */ /* 0x000eaa0008004200 */
[C---:B-1----:R-:W-:Y:S06]  /*76a0*/  HMMA.16816.F32 R92, R112.reuse, R104, R92 ;  /* 0x00000068705c723c */ /* 0x042fec000000185c */
[C---:B---3--:R-:W-:Y:S06]  /*76b0*/  HMMA.16816.F32 R88, R112.reuse, R100, R88 ;  /* 0x000000647058723c */ /* 0x048fec0000001858 */
[C---:B----4-:R-:W-:Y:S06]  /*76c0*/  HMMA.16816.F32 R84, R112.reuse, R72, R84 ;  /* 0x000000487054723c */ /* 0x050fec0000001854 */
[----:B-----5:R-:W-:Y:S06]  /*76d0*/  HMMA.16816.F32 R108, R112, R68, R108 ;  /* 0x00000044706c723c */ /* 0x020fec000000186c */
[C---:B0-----:R-:W-:Y:S06]  /*76e0*/  HMMA.16816.F32 R60, R44.reuse, R104, R60 ;  /* 0x000000682c3c723c */ /* 0x041fec000000183c */
[C---:B------:R-:W-:Y:S06]  /*76f0*/  HMMA.16816.F32 R64, R44.reuse, R100, R64 ;  /* 0x000000642c40723c */ /* 0x040fec0000001840 */
[C---:B------:R-:W-:Y:S06]  /*7700*/  HMMA.16816.F32 R76, R44.reuse, R72, R76 ;  /* 0x000000482c4c723c */ /* 0x040fec000000184c */
[----:B------:R-:W-:Y:S06]  /*7710*/  HMMA.16816.F32 R44, R44, R68, R80 ;  /* 0x000000442c2c723c */ /* 0x000fec0000001850 */
[C---:B--2---:R-:W-:Y:S06]  /*7720*/  HMMA.16816.F32 R92, R48.reuse, R106, R92 ;  /* 0x0000006a305c723c */ /* 0x044fec000000185c */
[C---:B------:R-:W-:Y:S06]  /*7730*/  HMMA.16816.F32 R88, R48.reuse, R102, R88 ;  /* 0x000000663058723c */ /* 0x040fec0000001858 */
[C---:B------:R-:W-:Y:S06]  /*7740*/  HMMA.16816.F32 R84, R48.reuse, R74, R84 ;  /* 0x0000004a3054723c */ /* 0x040fec0000001854 */
[----:B------:R-:W-:Y:S07]  /*7750*/  HMMA.16816.F32 R80, R48, R70, R108 ;  /* 0x000000463050723c */ /* 0x000fee000000186c */
[----:B------:R-:W-:Y:S01]  /*7760*/  IMAD.SHL.U32 R49, R52, 0x40, RZ ;  /* 0x0000004034317824 */ /* 0x000fe200078e00ff */
[----:B------:R-:W-:Y:S03]  /*7770*/  HMMA.16816.F32 R60, R96, R106, R60 ;  /* 0x0000006a603c723c */ /* 0x000fe6000000183c */
[----:B------:R-:W-:Y:S01]  /*7780*/  IMAD.WIDE R42, R49, 0x2, R42 ;  /* 0x00000002312a7825 */ /* 0x000fe200078e022a */
[----:B------:R-:W-:-:S02]  /*7790*/  SHF.L.U32 R152, R152, 0x6, RZ ;  /* 0x0000000698987819 */ /* 0x000fc400000006ff */
[----:B------:R-:W-:Y:S01]  /*77a0*/  HMMA.16816.F32 R64, R96, R102, R64 ;  /* 0x000000666040723c */ /* 0x000fe20000001840 */
[----:B------:R-:W-:Y:S01]  /*77b0*/  IMAD.MOV.U32 R241, RZ, RZ, R42 ;  /* 0x000000fffff17224 */ /* 0x000fe200078e002a */
[----:B------:R-:W-:Y:S01]  /*77c0*/  MOV R240, R43 ;  /* 0x0000002b00f07202 */ /* 0x000fe20000000f00 */
[----:B------:R-:W-:-:S03]  /*77d0*/  IMAD.MOV.U32 R42, RZ, RZ, R128 ;  /* 0x000000ffff2a7224 */ /* 0x000fc600078e0080 */
[----:B------:R-:W-:Y:S01]  /*77e0*/  HMMA.16816.F32 R76, R96, R74, R76 ;  /* 0x0000004a604c723c */ /* 0x000fe2000000184c */
[----:B------:R-:W-:Y:S02]  /*77f0*/  IMAD.MOV.U32 R43, RZ, RZ, R122 ;  /* 0x000000ffff2b7224 */ /* 0x000fe400078e007a */
[----:B------:R-:W-:-:S03]  /*7800*/  VIADD R251, R251, 0xffffffff ;  /* 0xfffffffffbfb7836 */ /* 0x000fc60000000000 */
[----:B------:R-:W-:Y:S01]  /*7810*/  HMMA.16816.F32 R96, R96, R70, R44 ;  /* 0x000000466060723c */ /* 0x000fe2000000182c */
[----:B------:R-:W-:Y:S01]  /*7820*/  IMAD.MOV.U32 R48, RZ, RZ, R123 ;  /* 0x000000ffff307224 */ /* 0x000fe200078e007b */
[----:B------:R-:W-:Y:S01]  /*7830*/  LOP3.LUT R209, R209, R208, RZ, 0x3c, !PT ;  /* 0x000000d0d1d17212 */ /* 0x000fe200078e3cff */
[----:B------:R-:W-:Y:S01]  /*7840*/  IMAD.MOV.U32 R49, RZ, RZ, R38 ;  /* 0x000000ffff317224 */ /* 0x000fe200078e0026 */
[----:B------:R-:W-:-:S03]  /*7850*/  LOP3.LUT R205, R205, R204, RZ, 0x3c, !PT ;  /* 0x000000cccdcd7212 */ /* 0x000fc600078e3cff */
[----:B------:R-:W-:Y:S02]  /*7860*/  IMAD.MOV.U32 R44, RZ, RZ, R127 ;  /* 0x000000ffff2c7224 */ /* 0x000fe400078e007f */
[----:B------:R-:W-:Y:S01]  /*7870*/  IMAD.MOV.U32 R127, RZ, RZ, R118 ;  /* 0x000000ffff7f7224 */ /* 0x000fe200078e0076 */
[----:B------:R-:W-:Y:S01]  /*7880*/  LOP3.LUT R201, R201, R200, RZ, 0x3c, !PT ;  /* 0x000000c8c9c97212 */ /* 0x000fe200078e3cff */
        /* <DEDUP_REMOVED lines=9> */
[----:B------:R-:W-:-:S02]  /*7920*/  LOP3.LUT R187, R187, R186, RZ, 0x3c, !PT ;  /* 0x000000babbbb7212 */ /* 0x000fc400078e3cff */
[----:B------:R-:W-:Y:S02]  /*7930*/  LOP3.LUT R185, R185, R184, RZ, 0x3c, !PT ;  /* 0x000000b8b9b97212 */ /* 0x000fe400078e3cff */
[----:B------:R-:W-:Y:S02]  /*7940*/  LOP3.LUT R183, R183, R182, RZ, 0x3c, !PT ;  /* 0x000000b6b7b77212 */ /* 0x000fe400078e3cff */
[----:B------:R-:W-:Y:S02]  /*7950*/  LOP3.LUT R181, R181, R180, RZ, 0x3c, !PT ;  /* 0x000000b4b5b57212 */ /* 0x000fe400078e3cff */
[----:B------:R-:W-:Y:S02]  /*7960*/  LOP3.LUT R179, R179, R178, RZ, 0x3c, !PT ;  /* 0x000000b2b3b37212 */ /* 0x000fe400078e3cff */
[----:B------:R-:W-:Y:S02]  /*7970*/  LOP3.LUT R177, R177, R176, RZ, 0x3c, !PT ;  /* 0x000000b0b1b17212 */ /* 0x000fe400078e3cff */
[----:B------:R-:W-:Y:S01]  /*7980*/  LOP3.LUT R175, R175, R174, RZ, 0x3c, !PT ;  /* 0x000000aeafaf7212 */ /* 0x000fe200078e3cff */
[----:B------:R-:W-:Y:S01]  /*7990*/  IMAD.MOV.U32 R125, RZ, RZ, R40 ;  /* 0x000000ffff7d7224 */ /* 0x000fe200078e0028 */
[----:B------:R-:W-:Y:S01]  /*79a0*/  MOV R59, R28 ;  /* 0x0000001c003b7202 */ /* 0x000fe20000000f00 */
[----:B------:R-:W-:Y:S01]  /*79b0*/  IMAD.MOV.U32 R50, RZ, RZ, R121 ;  /* 0x000000ffff327224 */ /* 0x000fe200078e0079 */
[----:B------:R-:W-:Y:S01]  /*79c0*/  ISETP.NE.U32.AND P0, PT, R251, RZ, PT ;  /* 0x000000fffb00720c */ /* 0x000fe20003f05070 */
[----:B------:R-:W-:-:S02]  /*79d0*/  IMAD.MOV.U32 R51, RZ, RZ, R36 ;  /* 0x000000ffff337224 */ /* 0x000fc400078e0024 */
[----:B------:R-:W-:Y:S02]  /*79e0*/  IMAD.MOV.U32 R54, RZ, RZ, R117 ;  /* 0x000000ffff367224 */ /* 0x000fe400078e0075 */
[----:B------:R-:W-:Y:S02]  /*79f0*/  IMAD.MOV.U32 R55, RZ, RZ, R32 ;  /* 0x000000ffff377224 */ /* 0x000fe400078e0020 */
[----:B------:R-:W-:Y:S02]  /*7a00*/  IMAD.MOV.U32 R58, RZ, RZ, R39 ;  /* 0x000000ffff3a7224 */ /* 0x000fe400078e0027 */
[----:B------:R-:W-:Y:S02]  /*7a10*/  IMAD.MOV.U32 R70, RZ, RZ, R35 ;  /* 0x000000ffff467224 */ /* 0x000fe400078e0023 */
[----:B------:R-:W-:Y:S02]  /*7a20*/  IMAD.MOV.U32 R71, RZ, RZ, R24 ;  /* 0x000000ffff477224 */ /* 0x000fe400078e0018 */
[----:B------:R-:W-:Y:S01]  /*7a30*/  IMAD.WIDE R122, R152, 0x2, R42 ;  /* 0x00000002987a7825 */ /* 0x000fe200078e022a */
[----:B------:R-:W-:-:S03]  /*7a40*/  LOP3.LUT R208, R209, R208, RZ, 0x3c, !PT ;  /* 0x000000d0d1d07212 */ /* 0x000fc600078e3cff */
[C---:B------:R-:W-:Y:S01]  /*7a50*/  IMAD.WIDE R118, R152.reuse, 0x2, R126 ;  /* 0x0000000298767825 */ /* 0x040fe200078e027e */
[----:B------:R-:W-:Y:S02]  /*7a60*/  LOP3.LUT R204, R205, R204, RZ, 0x3c, !PT ;  /* 0x000000cccdcc7212 */ /* 0x000fe400078e3cff */
        /* <DEDUP_REMOVED lines=21> */
[----:B------:R-:W-:Y:S01]  /*7bc0*/  IMAD.WIDE R120, R152, 0x2, R44 ;  /* 0x0000000298787825 */ /* 0x000fe200078e022c */
[----:B------:R-:W-:-:S02]  /*7bd0*/  LOP3.LUT R174, R175, R174, RZ, 0x3c, !PT ;  /* 0x000000aeafae7212 */ /* 0x000fc400078e3cff */
[----:B------:R-:W-:Y:S01]  /*7be0*/  MOV R163, R8 ;  /* 0x0000000800a37202 */ /* 0x000fe20000000f00 */
[----:B------:R-:W-:Y:S01]  /*7bf0*/  IMAD.WIDE R116, R152, 0x2, R46 ;  /* 0x0000000298747825 */ /* 0x000fe200078e022e */
[----:B------:R-:W-:-:S03]  /*7c00*/  MOV R215, R140 ;  /* 0x0000008c00d77202 */ /* 0x000fc60000000f00 */
[----:B------:R-:W-:-:S04]  /*7c10*/  IMAD.WIDE R38, R152, 0x2, R48 ;  /* 0x0000000298267825 */ /* 0x000fc800078e0230 */
[----:B------:R-:W-:Y:S01]  /*7c20*/  IMAD.WIDE R34, R152, 0x2, R52 ;  /* 0x0000000298227825 */ /* 0x000fe200078e0234 */
[----:B------:R-:W-:-:S03]  /*7c30*/  LOP3.LUT R209, R209, R208, RZ, 0x3c, !PT ;  /* 0x000000d0d1d17212 */ /* 0x000fc600078e3cff */
[----:B------:R-:W-:Y:S02]  /*7c40*/  IMAD.MOV.U32 R74, RZ, RZ, R31 ;  /* 0x000000ffff4a7224 */ /* 0x000fe400078e001f */
[----:B------:R-:W-:Y:S02]  /*7c50*/  IMAD.MOV.U32 R75, RZ, RZ, R20 ;  /* 0x000000ffff4b7224 */ /* 0x000fe400078e0014 */
[----:B------:R-:W-:Y:S02]  /*7c60*/  IMAD.MOV.U32 R154, RZ, RZ, R27 ;  /* 0x000000ffff9a7224 */ /* 0x000fe400078e001b */
[----:B------:R-:W-:Y:S02]  /*7c70*/  IMAD.MOV.U32 R155, RZ, RZ, R16 ;  /* 0x000000ffff9b7224 */ /* 0x000fe400078e0010 */
[----:B------:R-:W-:Y:S02]  /*7c80*/  IMAD.MOV.U32 R158, RZ, RZ, R23 ;  /* 0x000000ffff9e7224 */ /* 0x000fe400078e0017 */
[----:B------:R-:W-:-:S02]  /*7c90*/  IMAD.MOV.U32 R159, RZ, RZ, R12 ;  /* 0x000000ffff9f7224 */ /* 0x000fc400078e000c */
[----:B------:R-:W-:Y:S02]  /*7ca0*/  IMAD.MOV.U32 R162, RZ, RZ, R19 ;  /* 0x000000ffffa27224 */ /* 0x000fe400078e0013 */
[----:B------:R-:W-:Y:S02]  /*7cb0*/  IMAD.MOV.U32 R166, RZ, RZ, R15 ;  /* 0x000000ffffa67224 */ /* 0x000fe400078e000f */
[----:B------:R-:W-:Y:S02]  /*7cc0*/  IMAD.MOV.U32 R167, RZ, RZ, R4 ;  /* 0x000000ffffa77224 */ /* 0x000fe400078e0004 */
[----:B------:R-:W-:Y:S01]  /*7cd0*/  IMAD.WIDE R40, R152, 0x2, R124 ;  /* 0x0000000298287825 */ /* 0x000fe200078e027c */
[----:B------:R-:W-:-:S03]  /*7ce0*/  LOP3.LUT R205, R205, R204, RZ, 0x3c, !PT ;  /* 0x000000cccdcd7212 */ /* 0x000fc600078e3cff */
        /* <DEDUP_REMOVED lines=25> */
[----:B------:R-:W-:-:S02]  /*7e80*/  IMAD.MOV.U32 R169, RZ, RZ, R2 ;  /* 0x000000ffffa97224 */ /* 0x000fc400078e0002 */
        /* <DEDUP_REMOVED lines=9> */
[----:B------:R-:W-:Y:S02]  /*7f20*/  IMAD.MOV.U32 R231, RZ, RZ, R148 ;  /* 0x000000ffffe77224 */ /* 0x000fe400078e0094 */
[----:B------:R-:W-:-:S04]  /*7f30*/  IMAD.WIDE R30, R152, 0x2, R56 ;  /* 0x00000002981e7825 */ /* 0x000fc800078e0238 */
[----:B------:R-:W-:-:S04]  /*7f40*/  IMAD.WIDE R26, R152, 0x2, R68 ;  /* 0x00000002981a7825 */ /* 0x000fc800078e0244 */
[----:B------:R-:W-:-:S04]  /*7f50*/  IMAD.WIDE R22, R152, 0x2, R72 ;  /* 0x0000000298167825 */ /* 0x000fc800078e0248 */
[----:B------:R-:W-:-:S04]  /*7f60*/  IMAD.WIDE R18, R152, 0x2, R100 ;  /* 0x0000000298127825 */ /* 0x000fc800078e0264 */
[----:B------:R-:W-:-:S04]  /*7f70*/  IMAD.WIDE R14, R152, 0x2, R156 ;  /* 0x00000002980e7825 */ /* 0x000fc800078e029c */
[----:B------:R-:W-:Y:S02]  /*7f80*/  IMAD.MOV.U32 R127, RZ, RZ, R120 ;  /* 0x000000ffff7f7224 */ /* 0x000fe400078e0078 */
[----:B------:R-:W-:Y:S02]  /*7f90*/  IMAD.MOV.U32 R125, RZ, RZ, R116 ;  /* 0x000000ffff7d7224 */ /* 0x000fe400078e0074 */
[----:B------:R-:W-:Y:S01]  /*7fa0*/  IMAD.MOV.U32 R123, RZ, RZ, R38 ;  /* 0x000000ffff7b7224 */ /* 0x000fe200078e0026 */
[----:B------:R-:W-:Y:S01]  /*7fb0*/  MOV R38, R39 ;  /* 0x0000002700267202 */ /* 0x000fe20000000f00 */
[----:B------:R-:W-:Y:S02]  /*7fc0*/  IMAD.MOV.U32 R119, RZ, RZ, R34 ;  /* 0x000000ffff777224 */ /* 0x000fe400078e0022 */
[----:B------:R-:W-:Y:S02]  /*7fd0*/  IMAD.MOV.U32 R170, RZ, RZ, R11 ;  /* 0x000000ffffaa7224 */ /* 0x000fe400078e000b */
        /* <DEDUP_REMOVED lines=47> */
[----:B------:R-:W-:Y:S01]  /*82d0*/  IMAD.WIDE R10, R152, 0x2, R160 ;  /* 0x00000002980a7825 */ /* 0x000fe200078e02a0 */
[----:B------:R-:W-:-:S03]  /*82e0*/  UIADD3 UR7, UR7, -0x40, URZ ;  /* 0xffffffc007077890 */ /* 0x000fc6000fffe03f */
[----:B------:R-:W-:-:S04]  /*82f0*/  IMAD.WIDE R6, R152, 0x2, R164 ;  /* 0x0000000298067825 */ /* 0x000fc800078e02a4 */
        /* <DEDUP_REMOVED lines=12> */
[----:B------:R-:W-:Y:S01]  /*83c0*/  IMAD.MOV.U32 R29, RZ, RZ, R18 ;  /* 0x000000ffff1d7224 */ /* 0x000fe200078e0012 */
[----:B------:R-:W-:Y:S01]  /*83d0*/  MOV R18, R19 ;  /* 0x0000001300127202 */ /* 0x000fe20000000f00 */
[----:B------:R-:W-:Y:S02]  /*83e0*/  IMAD.MOV.U32 R25, RZ, RZ, R14 ;  /* 0x000000ffff197224 */ /* 0x000fe400078e000e */
        /* <DEDUP_REMOVED lines=49> */
[----:B------:R-:W-:Y:S01]  /*8700*/  IMAD.MOV.U32 R9, RZ, RZ, R134 ;  /* 0x000000ffff097224 */ /* 0x000fe200078e0086 */
[----:B------:R-:W-:Y:S01]  /*8710*/  MOV R134, R135 ;  /* 0x0000008700867202 */ /* 0x000fe20000000f00 */
[----:B------:R-:W-:Y:S02]  /*8720*/  IMAD.MOV.U32 R5, RZ, RZ, R136 ;  /* 0x000000ffff057224 */ /* 0x000fe400078e0088 */
[----:B------:R-:W-:Y:S02]  /*8730*/  IMAD.MOV.U32 R0, RZ, RZ, R138 ;  /* 0x000000ffff007224 */ /* 0x000fe400078e008a */
[----:B------:R-:W-:Y:S02]  /*8740*/  IMAD.MOV.U32 R214, RZ, RZ, R140 ;  /* 0x000000ffffd67224 */ /* 0x000fe400078e008c */
[----:B------:R-:W-:-:S02]  /*8750*/  IMAD.MOV.U32 R218, RZ, RZ, R142 ;  /* 0x000000ffffda7224 */ /* 0x000fc400078e008e */
[----:B------:R-:W-:Y:S01]  /*8760*/  IMAD.MOV.U32 R222, RZ, RZ, R144 ;  /* 0x000000ffffde7224 */ /* 0x000fe200078e0090 */
[----:B------:R-:W-:Y:S01]  /*8770*/  MOV R144, R145 ;  /* 0x0000009100907202 */ /* 0x000fe20000000f00 */
[----:B------:R-:W-:Y:S02]  /*8780*/  IMAD.MOV.U32 R226, RZ, RZ, R146 ;  /* 0x000000ffffe27224 */ /* 0x000fe400078e0092 */
[----:B------:R-:W-:Y:S01]  /*8790*/  IMAD.MOV.U32 R230, RZ, RZ, R148 ;  /* 0x000000ffffe67224 */ /* 0x000fe200078e0094 */
[----:B------:R-:W-:Y:S01]  /*87a0*/  MOV R192, R51 ;  /* 0x0000003300c07202 */ /* 0x000fe20000000f00 */
[----:B------:R-:W-:Y:S01]  /*87b0*/  IMAD.MOV.U32 R10, RZ, RZ, R11 ;  /* 0x000000ffff0a7224 */ /* 0x000fe200078e000b */
[----:B------:R-:W-:Y:S01]  /*87c0*/  MOV R172, R103 ;  /* 0x0000006700ac7202 */ /* 0x000fe20000000f00 */
        /* <DEDUP_REMOVED lines=68> */
[----:B------:R-:W-:Y:S01]  /*8c10*/  IMAD.MOV.U32 R247, RZ, RZ, R152 ;  /* 0x000000fffff77224 */ /* 0x000fe200078e0098 */
[----:B------:R-:W-:Y:S06]  /*8c20*/  @P0 BRA `(.L_x_2) ;  /* 0xffffffbc00a00947 */ /* 0x000fec000383ffff */
[----:B------:R-:W-:Y:S02]  /*8c30*/  F2FP.F16.F32.PACK_AB R79, R99, R79 ;  /* 0x0000004f634f723e */ /* 0x000fe400000000ff */
[----:B------:R-:W-:Y:S02]  /*8c40*/  F2FP.F16.F32.PACK_AB R78, R98, R78 ;  /* 0x0000004e624e723e */ /* 0x000fe400000000ff */
[----:B------:R-:W-:Y:S02]  /*8c50*/  F2FP.F16.F32.PACK_AB R77, R97, R77 ;  /* 0x0000004d614d723e */ /* 0x000fe400000000ff */
[----:B------:R-:W-:Y:S02]  /*8c60*/  F2FP.F16.F32.PACK_AB R76, R96, R76 ;  /* 0x0000004c604c723e */ /* 0x000fe400000000ff */
[----:B------:R-:W-:Y:S02]  /*8c70*/  F2FP.F16.F32.PACK_AB R83, R83, R87 ;  /* 0x000000575353723e */ /* 0x000fe400000000ff */
[----:B------:R-:W-:-:S02]  /*8c80*/  F2FP.F16.F32.PACK_AB R82, R82, R86 ;  /* 0x000000565252723e */ /* 0x000fc400000000ff */
        /* <DEDUP_REMOVED lines=9> */
[----:B------:R-:W-:-:S07]  /*8d20*/  F2FP.F16.F32.PACK_AB R88, R88, R92 ;  /* 0x0000005c5858723e */ /* 0x000fce00000000ff */
.L_x_1:
[----:B-1----:R-:W2:Y:S01]  /*8d30*/  LDL.LU R0, [R1+0x8] ;  /* 0x0000080001007983 */ /* 0x002ea20000300800 */
[----:B------:R-:W1:Y:S01]  /*8d40*/  S2R R6, SR_TID.X ;  /* 0x0000000000067919 */ /* 0x000e620000002100 */
[----:B------:R-:W3:Y:S01]  /*8d50*/  S2UR UR5, SR_CgaCtaId ;  /* 0x00000000000579c3 */ /* 0x000ee20000008800 */
[----:B------:R-:W-:Y:S01]  /*8d60*/  UMOV UR4, 0x400 ;  /* 0x0000040000047882 */ /* 0x000fe20000000000 */
[----:B------:R-:W-:Y:S01]  /*8d70*/  ULDC.64 UR6, c[0x0][0x228] ;  /* 0x00008a0000067ab9 */ /* 0x000fe20000000a00 */
[----:B------:R-:W4:Y:S04]  /*8d80*/  LDL.LU R4, [R1+0x4] ;  /* 0x0000040001047983 */ /* 0x000f280000300800 */
[----:B------:R-:W5:Y:S01]  /*8d90*/  LDL.LU R5, [R1] ;  /* 0x0000000001057983 */ /* 0x000f620000300800 */
[----:B---3--:R-:W-:-:S03]  /*8da0*/  ULEA UR4, UR5, UR4, 0x18 ;  /* 0x0000000405047291 */ /* 0x008fc6000f8ec03f */
[----:B------:R-:W-:Y:S01]  /*8db0*/  ULDC UR5, c[0x0][0x244] ;  /* 0x0000910000057ab9 */ /* 0x000fe20000000800 */
[----:B-1----:R-:W-:-:S05]  /*8dc0*/  IMAD.SHL.U32 R2, R6, 0x40, RZ ;  /* 0x0000004006027824 */ /* 0x002fca00078e00ff */
[----:B------:R-:W-:Y:S02]  /*8dd0*/  LOP3.LUT R2, R2, 0x200, RZ, 0xc0, !PT ;  /* 0x0000020002027812 */ /* 0x000fe400078ec0ff */
[C-C-:B------:R-:W-:Y:S02]  /*8de0*/  LOP3.LUT R36, R129.reuse, 0x6, R130.reuse, 0xfe, !PT ;  /* 0x0000000681247812 */ /* 0x140fe400078efe82 */
[C-C-:B------:R-:W-:Y:S02]  /*8df0*/  LOP3.LUT R13, R129.reuse, 0xa, R130.reuse, 0xfe, !PT ;  /* 0x0000000a810d7812 */ /* 0x140fe400078efe82 */
[C-C-:B0-----:R-:W-:Y:S02]  /*8e00*/  LOP3.LUT R12, R129.reuse, 0xc, R130.reuse, 0xfe, !PT ;  /* 0x0000000c810c7812 */ /* 0x141fe400078efe82 */
[C-C-:B------:R-:W-:Y:S02]  /*8e10*/  LOP3.LUT R35, R129.reuse, 0x8, R130.reuse, 0xfe, !PT ;  /* 0x0000000881237812 */ /* 0x140fe400078efe82 */
[----:B------:R-:W-:-:S02]  /*8e20*/  LOP3.LUT R15, R129, 0xe, R130, 0xfe, !PT ;  /* 0x0000000e810f7812 */ /* 0x000fc400078efe82 */
[C-C-:B------:R-:W-:Y:S02]  /*8e30*/  LOP3.LUT R14, R129.reuse, 0x10, R130.reuse, 0xfe, !PT ;  /* 0x00000010810e7812 */ /* 0x140fe400078efe82 */
[C-C-:B------:R-:W-:Y:S02]  /*8e40*/  LOP3.LUT R34, R129.reuse, 0x12, R130.reuse, 0xfe, !PT ;  /* 0x0000001281227812 */ /* 0x140fe400078efe82 */
[C-C-:B------:R-:W-:Y:S02]  /*8e50*/  LOP3.LUT R33, R129.reuse, 0x14, R130.reuse, 0xfe, !PT ;  /* 0x0000001481217812 */ /* 0x140fe400078efe82 */
[C-C-:B------:R-:W-:Y:S02]  /*8e60*/  LOP3.LUT R32, R129.reuse, 0x16, R130.reuse, 0xfe, !PT ;  /* 0x0000001681207812 */ /* 0x140fe400078efe82 */
        /* <DEDUP_REMOVED lines=13> */
[C-C-:B------:R-:W-:Y:S01]  /*8f40*/  LOP3.LUT R22, R129.reuse, 0x32, R130.reuse, 0xfe, !PT ;  /* 0x0000003281167812 */ /* 0x140fe200078efe82 */
[----:B------:R-:W-:Y:S01]  /*8f50*/  BAR.SYNC.DEFER_BLOCKING 0x0 ;  /* 0x0000000000007b1d */ /* 0x000fe20000010000 */
[----:B------:R-:W-:-:S02]  /*8f60*/  LOP3.LUT R21, R129, 0x34, R130, 0xfe, !PT ;  /* 0x0000003481157812 */ /* 0x000fc400078efe82 */
[----:B------:R-:W-:Y:S02]  /*8f70*/  LOP3.LUT R20, R129, 0x36, R130, 0xfe, !PT ;  /* 0x0000003681147812 */ /* 0x000fe400078efe82 */
[----:B--2---:R-:W-:Y:S01]  /*8f80*/  LOP3.LUT R3, R0, 0x80, RZ, 0xc0, !PT ;  /* 0x0000008000037812 */ /* 0x004fe200078ec0ff */
[----:B------:R-:W-:-:S03]  /*8f90*/  IMAD.SHL.U32 R0, R6, 0x10, RZ ;  /* 0x0000001006007824 */ /* 0x000fc600078e00ff */
[----:B------:R-:W-:Y:S02]  /*8fa0*/  IADD3 R3, R3, UR4, R2 ;  /* 0x0000000403037c10 */ /* 0x000fe4000fffe002 */
[----:B------:R-:W-:-:S04]  /*8fb0*/  LOP3.LUT R0, R0, 0x70, RZ, 0xc0, !PT ;  /* 0x0000007000007812 */ /* 0x000fc800078ec0ff */
[----:B----4-:R-:W-:-:S05]  /*8fc0*/  IADD3 R38, R0, R3, R4 ;  /* 0x0000000300267210 */ /* 0x010fca0007ffe004 */
[----:B------:R-:W-:Y:S04]  /*8fd0*/  STSM.16.M88.4 [R38], R88 ;  /* 0x0000005826007844 */ /* 0x000fe80000000200 */
[----:B------:R-:W-:Y:S01]  /*8fe0*/  STSM.16.M88.4 [R38+0x100], R60 ;  /* 0x0001003c26007844 */ /* 0x000fe20000000200 */
[----:B------:R-:W-:Y:S02]  /*8ff0*/  LOP3.LUT R6, R6, 0x3f, RZ, 0xc0, !PT ;  /* 0x0000003f06067812 */ /* 0x000fe400078ec0ff */
[C---:B-----5:R-:W-:Y:S01]  /*9000*/  ISETP.GE.AND P0, PT, R5.reuse, UR6, PT ;  /* 0x0000000605007c0c */ /* 0x060fe2000bf06270 */
[----:B------:R-:W-:Y:S01]  /*9010*/  IMAD R5, R5, UR5, RZ ;  /* 0x0000000505057c24 */ /* 0x000fe2000f8e02ff */
[----:B------:R-:W-:Y:S01]  /*9020*/  LEA R39, R6, UR4, 0x4 ;  /* 0x0000000406277c11 */ /* 0x000fe2000f8e20ff */
[----:B------:R-:W-:Y:S01]  /*9030*/  BAR.SYNC.DEFER_BLOCKING 0x0 ;  /* 0x0000000000007b1d */ /* 0x000fe20000010000 */
[----:B------:R-:W-:-:S05]  /*9040*/  LOP3.LUT R4, R129, R130, RZ, 0xfc, !PT ;  /* 0x0000008281047212 */ /* 0x000fca00078efcff */
[----:B------:R-:W-:Y:S02]  /*9050*/  ULDC.64 UR4, c[0x0][0x220] ;  /* 0x0000880000047ab9 */ /* 0x000fe40000000a00 */
[C---:B------:R-:W-:Y:S01]  /*9060*/  LEA R44, P1, R5.reuse, UR4, 0x1 ;  /* 0x00000004052c7c11 */ /* 0x040fe2000f8208ff */
[----:B------:R-:W-:Y:S02]  /*9070*/  ULDC UR4, c[0x0][0x248] ;  /* 0x0000920000047ab9 */ /* 0x000fe40000000800 */
[C---:B------:R-:W-:Y:S01]  /*9080*/  IMAD R9, R4.reuse, UR4, RZ ;  /* 0x0000000404097c24 */ /* 0x040fe2000f8e02ff */
[----:B------:R-:W-:Y:S02]  /*9090*/  LEA.HI.X.SX32 R46, R5, UR5, 0x1, P1 ;  /* 0x00000005052e7c11 */ /* 0x000fe400088f0eff */
[----:B------:R-:W-:Y:S01]  /*90a0*/  ISETP.LT.AND P1, PT, R4, UR7, !P0 ;  /* 0x0000000704007c0c */ /* 0x000fe2000c721270 */
[----:B------:R-:W0:Y:S04]  /*90b0*/  LDS.128 R40, [R39] ;  /* 0x0000000027287984 */ /* 0x000e280000000c00 */
[----:B------:R-:W1:Y:S01]  /*90c0*/  LDS.128 R4, [R39+0x400] ;  /* 0x0004000027047984 */ /* 0x000e620000000c00 */
[----:B------:R-:W-:Y:S01]  /*90d0*/  BAR.SYNC.DEFER_BLOCKING 0x0 ;  /* 0x0000000000007b1d */ /* 0x000fe20000010000 */
[----:B------:R-:W-:-:S02]  /*90e0*/  LOP3.LUT R2, R129, 0x2, R130, 0xfe, !PT ;  /* 0x0000000281027812 */ /* 0x000fc400078efe82 */
[----:B------:R-:W-:Y:S02]  /*90f0*/  LOP3.LUT R3, R129, 0x4, R130, 0xfe, !PT ;  /* 0x0000000481037812 */ /* 0x000fe400078efe82 */
[C---:B------:R-:W-:Y:S01]  /*9100*/  ISETP.LT.AND P5, PT, R2.reuse, UR7, !P0 ;  /* 0x0000000702007c0c */ /* 0x040fe2000c7a1270 */
[----:B------:R-:W-:Y:S01]  /*9110*/  IMAD R11, R2, UR4, RZ ;  /* 0x00000004020b7c24 */ /* 0x000fe2000f8e02ff */
[C---:B------:R-:W-:Y:S01]  /*9120*/  ISETP.LT.AND P6, PT, R3.reuse, UR7, !P0 ;  /* 0x0000000703007c0c */ /* 0x040fe2000c7c1270 */
[----:B------:R-:W-:Y:S01]  /*9130*/  IMAD R37, R3, UR4, RZ ;  /* 0x0000000403257c24 */ /* 0x000fe2000f8e02ff */
[----:B------:R-:W-:Y:S04]  /*9140*/  STSM.16.M88.4 [R38], R80 ;  /* 0x0000005026007844 */ /* 0x000fe80000000200 */
[----:B------:R-:W-:Y:S01]  /*9150*/  STSM.16.M88.4 [R38+0x100], R76 ;  /* 0x0001004c26007844 */ /* 0x000fe20000000200 */
[----:B------:R-:W-:Y:S01]  /*9160*/  BAR.SYNC.DEFER_BLOCKING 0x0 ;  /* 0x0000000000007b1d */ /* 0x000fe20000010000 */
[----:B------:R-:W-:-:S02]  /*9170*/  LEA R2, P2, R9, R44, 0x1 ;  /* 0x0000002c09027211 */ /* 0x000fc400078408ff */
[-C--:B------:R-:W-:Y:S02]  /*9180*/  LEA R8, P3, R11, R44.reuse, 0x1 ;  /* 0x0000002c0b087211 */ /* 0x080fe400078608ff */
[----:B------:R-:W-:Y:S02]  /*9190*/  LEA R10, P4, R37, R44, 0x1 ;  /* 0x0000002c250a7211 */ /* 0x000fe400078808ff */
[-C--:B------:R-:W-:Y:S02]  /*91a0*/  LEA.HI.X.SX32 R3, R9, R46.reuse, 0x1, P2 ;  /* 0x0000002e09037211 */ /* 0x080fe400010f0eff */
[-C--:B------:R-:W-:Y:S02]  /*91b0*/  LEA.HI.X.SX32 R9, R11, R46.reuse, 0x1, P3 ;  /* 0x0000002e0b097211 */ /* 0x080fe400018f0eff */
[----:B------:R-:W-:Y:S02]  /*91c0*/  LEA.HI.X.SX32 R11, R37, R46, 0x1, P4 ;  /* 0x0000002e250b7211 */ /* 0x000fe400020f0eff */
[C---:B------:R-:W-:Y:S01]  /*91d0*/  ISETP.LT.AND P3, PT, R36.reuse, UR7, !P0 ;  /* 0x0000000724007c0c */ /* 0x040fe2000c761270 */
[----:B------:R-:W-:Y:S01]  /*91e0*/  IMAD R36, R36, UR4, RZ ;  /* 0x0000000424247c24 */ /* 0x000fe2000f8e02ff */
[C---:B------:R-:W-:Y:S01]  /*91f0*/  ISETP.LT.AND P2, PT, R13.reuse, UR7, !P0 ;  /* 0x000000070d007c0c */ /* 0x040fe2000c741270 */
[----:B------:R-:W-:Y:S01]  /*9200*/  IMAD R13, R13, UR4, RZ ;  /* 0x000000040d0d7c24 */ /* 0x000fe2000f8e02ff */
[----:B0-----:R0:W-:Y:S04]  /*9210*/  @P1 STG.E.U16 desc[UR8][R2.64], R40 ;  /* 0x0000002802001986 */ /* 0x0011e8000c101508 */
[----:B------:R-:W-:Y:S04]  /*9220*/  @P5 STG.E.U16 desc[UR8][R8.64], R41 ;  /* 0x0000002908005986 */ /* 0x000fe8000c101508 */
[----:B------:R2:W-:Y:S01]  /*9230*/  @P6 STG.E.U16 desc[UR8][R10.64], R42 ;  /* 0x0000002a0a006986 */ /* 0x0005e2000c101508 */
[----:B0-----:R-:W-:-:S02]  /*9240*/  LEA R2, P6, R36, R44, 0x1 ;  /* 0x0000002c24027211 */ /* 0x001fc400078c08ff */
[C---:B------:R-:W-:Y:S02]  /*9250*/  ISETP.LT.AND P1, PT, R35.reuse, UR7, !P0 ;  /* 0x0000000723007c0c */ /* 0x040fe4000c721270 */
[----:B------:R-:W-:Y:S01]  /*9260*/  LEA.HI.X.SX32 R3, R36, R46, 0x1, P6 ;  /* 0x0000002e24037211 */ /* 0x000fe200030f0eff */
[C---:B------:R-:W-:Y:S02]  /*9270*/  IMAD R36, R12.reuse, UR4, RZ ;  /* 0x000000040c247c24 */ /* 0x040fe4000f8e02ff */
[----:B------:R-:W-:Y:S01]  /*9280*/  IMAD R35, R35, UR4, RZ ;  /* 0x0000000423237c24 */ /* 0x000fe2000f8e02ff */
[-C--:B--2---:R-:W-:Y:S01]  /*9290*/  LEA R10, P5, R13, R44.reuse, 0x1 ;  /* 0x0000002c0d0a7211 */ /* 0x084fe200078a08ff */
[----:B------:R0:W-:Y:S01]  /*92a0*/  @P3 STG.E.U16 desc[UR8][R2.64], R43 ;  /* 0x0000002b02003986 */ /* 0x0001e2000c101508 */
[----:B------:R-:W-:Y:S02]  /*92b0*/  ISETP.LT.AND P6, PT, R12, UR7, !P0 ;  /* 0x000000070c007c0c */ /* 0x000fe4000c7c1270 */
[----:B------:R-:W-:-:S02]  /*92c0*/  LEA R12, P3, R36, R44, 0x1 ;  /* 0x0000002c240c7211 */ /* 0x000fc400078608ff */
[----:B------:R-:W-:Y:S02]  /*92d0*/  LEA R8, P4, R35, R44, 0x1 ;  /* 0x0000002c23087211 */ /* 0x000fe400078808ff */
[-C--:B------:R-:W-:Y:S02]  /*92e0*/  LEA.HI.X.SX32 R11, R13, R46.reuse, 0x1, P5 ;  /* 0x0000002e0d0b7211 */ /* 0x080fe400028f0eff */
[-C--:B------:R-:W-:Y:S02]  /*92f0*/  LEA.HI.X.SX32 R13, R36, R46.reuse, 0x1, P3 ;  /* 0x0000002e240d7211 */ /* 0x080fe400018f0eff */
[----:B------:R-:W-:Y:S02]  /*9300*/  LEA.HI.X.SX32 R9, R35, R46, 0x1, P4 ;  /* 0x0000002e23097211 */ /* 0x000fe400020f0eff */
[C---:B------:R-:W-:Y:S01]  /*9310*/  ISETP.LT.AND P3, PT, R15.reuse, UR7, !P0 ;  /* 0x000000070f007c0c */ /* 0x040fe2000c761270 */
[----:B------:R-:W-:Y:S01]  /*9320*/  IMAD R15, R15, UR4, RZ ;  /* 0x000000040f0f7c24 */ /* 0x000fe2000f8e02ff */
[C---:B------:R-:W-:Y:S01]  /*9330*/  ISETP.LT.AND P5, PT, R14.reuse, UR7, !P0 ;  /* 0x000000070e007c0c */ /* 0x040fe2000c7a1270 */
[----:B-1----:R1:W-:Y:S01]  /*9340*/  @P1 STG.E.U16 desc[UR8][R8.64], R4 ;  /* 0x0000000408001986 */ /* 0x0023e2000c101508 */
[----:B------:R-:W-:-:S02]  /*9350*/  IMAD R35, R14, UR4, RZ ;  /* 0x000000040e237c24 */ /* 0x000fc4000f8e02ff */
[-C--:B------:R-:W-:Y:S01]  /*9360*/  LEA R14, P1, R15, R44.reuse, 0x1 ;  /* 0x0000002c0f0e7211 */ /* 0x080fe200078208ff */
[----:B------:R2:W-:Y:S01]  /*9370*/  @P2 STG.E.U16 desc[UR8][R10.64], R5 ;  /* 0x000000050a002986 */ /* 0x0005e2000c101508 */
[C---:B------:R-:W-:Y:S01]  /*9380*/  ISETP.LT.AND P4, PT, R34.reuse, UR7, !P0 ;  /* 0x0000000722007c0c */ /* 0x040fe2000c781270 */
[----:B------:R-:W-:Y:S01]  /*9390*/  IMAD R34, R34, UR4, RZ ;  /* 0x0000000422227c24 */ /* 0x000fe2000f8e02ff */
[----:B0-----:R-:W-:Y:S02]  /*93a0*/  LEA R2, P2, R35, R44, 0x1 ;  /* 0x0000002c23027211 */ /* 0x001fe400078408ff */
[----:B------:R-:W-:Y:S01]  /*93b0*/  LEA.HI.X.SX32 R15, R15, R46, 0x1, P1 ;  /* 0x0000002e0f0f7211 */ /* 0x000fe200008f0eff */
[----:B------:R0:W-:Y:S01]  /*93c0*/  @P6 STG.E.U16 desc[UR8][R12.64], R6 ;  /* 0x000000060c006986 */ /* 0x0001e2000c101508 */
[----:B------:R-:W-:Y:S02]  /*93d0*/  PRMT R37, R40, 0x7632, R37 ;  /* 0x0000763228257816 */ /* 0x000fe40000000025 */
[----:B------:R-:W-:Y:S01]  /*93e0*/  PRMT R38, R41, 0x7632, R38 ;  /* 0x0000763229267816 */ /* 0x000fe20000000026 */
[----:B------:R-:W-:Y:S01]  /*93f0*/  @P3 STG.E.U16 desc[UR8][R14.64], R7 ;  /* 0x000000070e003986 */ /* 0x000fe2000c101508 */
[----:B------:R-:W-:-:S02]  /*9400*/  PRMT R40, R42, 0x7632, R40 ;  /* 0x000076322a287816 */ /* 0x000fc40000000028 */
[----:B------:R-:W-:Y:S02]  /*9410*/  PRMT R41, R43, 0x7632, R41 ;  /* 0x000076322b297816 */ /* 0x000fe40000000029 */
[----:B------:R-:W-:Y:S02]  /*9420*/  LEA.HI.X.SX32 R3, R35, R46, 0x1, P2 ;  /* 0x0000002e23037211 */ /* 0x000fe400010f0eff */
[----:B------:R-:W-:Y:S02]  /*9430*/  PRMT R36, R4, 0x7632, R36 ;  /* 0x0000763204247816 */ /* 0x000fe40000000024 */
[----:B------:R-:W-:Y:S02]  /*9440*/  PRMT R42, R5, 0x7632, R42 ;  /* 0x00007632052a7816 */ /* 0x000fe4000000002a */
[----:B------:R-:W-:Y:S02]  /*9450*/  PRMT R43, R6, 0x7632, R43 ;  /* 0x00007632062b7816 */ /* 0x000fe4000000002b */
[----:B------:R-:W-:-:S02]  /*9460*/  PRMT R35, R7, 0x7632, R35 ;  /* 0x0000763207237816 */ /* 0x000fc40000000023 */
[----:B-1----:R-:W-:Y:S01]  /*9470*/  LEA R8, P1, R34, R44, 0x1 ;  /* 0x0000002c22087211 */ /* 0x002fe200078208ff */
[----:B------:R-:W1:Y:S01]  /*9480*/  LDS.128 R4, [R39] ;  /* 0x0000000027047984 */ /* 0x000e620000000c00 */
[C---:B------:R-:W-:Y:S01]  /*9490*/  ISETP.LT.AND P3, PT, R33.reuse, UR7, !P0 ;  /* 0x0000000721007c0c */ /* 0x040fe2000c761270 */
[----:B------:R-:W-:Y:S01]  /*94a0*/  IMAD R33, R33, UR4, RZ ;  /* 0x0000000421217c24 */ /* 0x000fe2000f8e02ff */
[C---:B------:R-:W-:Y:S01]  /*94b0*/  ISETP.LT.AND P2, PT, R32.reuse, UR7, !P0 ;  /* 0x0000000720007c0c */ /* 0x040fe2000c741270 */
[----:B------:R-:W-:Y:S01]  /*94c0*/  IMAD R32, R32, UR4, RZ ;  /* 0x0000000420207c24 */ /* 0x000fe2000f8e02ff */
[----:B------:R-:W-:Y:S01]  /*94d0*/  LEA.HI.X.SX32 R9, R34, R46, 0x1, P1 ;  /* 0x0000002e22097211 */ /* 0x000fe200008f0eff */
[----:B------:R3:W-:Y:S01]  /*94e0*/  @P5 STG.E.U16 desc[UR8][R2.64], R37 ;  /* 0x0000002502005986 */ /* 0x0007e2000c101508 */
[C---:B------:R-:W-:Y:S01]  /*94f0*/  ISETP.LT.AND P1, PT, R31.reuse, UR7, !P0 ;  /* 0x000000071f007c0c */ /* 0x040fe2000c721270 */
[----:B------:R-:W-:Y:S01]  /*9500*/  IMAD R31, R31, UR4, RZ ;  /* 0x000000041f1f7c24 */ /* 0x000fe2000f8e02ff */
[-C--:B--2---:R-:W-:Y:S01]  /*9510*/  LEA R10, P6, R33, R44.reuse, 0x1 ;  /* 0x0000002c210a7211 */ /* 0x084fe200078c08ff */
[----:B------:R-:W-:Y:S03]  /*9520*/  @P4 STG.E.U16 desc[UR8][R8.64], R38 ;  /* 0x0000002608004986 */ /* 0x000fe6000c101508 */
[----:B0-----:R-:W-:-:S02]  /*9530*/  LEA R12, P5, R31, R44, 0x1 ;  /* 0x0000002c1f0c7211 */ /* 0x001fc400078a08ff */
[----:B------:R-:W-:Y:S02]  /*9540*/  LEA.HI.X.SX32 R11, R33, R46, 0x1, P6 ;  /* 0x0000002e210b7211 */ /* 0x000fe400030f0eff */
[----:B---3--:R-:W-:Y:S02]  /*9550*/  LEA R2, P4, R32, R44, 0x1 ;  /* 0x0000002c20027211 */ /* 0x008fe400078808ff */
[C---:B------:R-:W-:Y:S01]  /*9560*/  ISETP.LT.AND P6, PT, R30.reuse, UR7, !P0 ;  /* 0x000000071e007c0c */ /* 0x040fe2000c7c1270 */
[----:B------:R-:W-:Y:S01]  /*9570*/  IMAD R30, R30, UR4, RZ ;  /* 0x000000041e1e7c24 */ /* 0x000fe2000f8e02ff */
[-C--:B------:R-:W-:Y:S01]  /*9580*/  LEA.HI.X.SX32 R3, R32, R46.reuse, 0x1, P4 ;  /* 0x0000002e20037211 */ /* 0x080fe200020f0eff */
[----:B------:R-:W-:Y:S01]  /*9590*/  @P3 STG.E.U16 desc[UR8][R10.64], R40 ;  /* 0x000000280a003986 */ /* 0x000fe2000c101508 */
[----:B------:R-:W-:Y:S02]  /*95a0*/  LEA.HI.X.SX32 R13, R31, R46, 0x1, P5 ;  /* 0x0000002e1f0d7211 */ /* 0x000fe400028f0eff */
[C---:B------:R-:W-:Y:S01]  /*95b0*/  ISETP.LT.AND P4, PT, R29.reuse, UR7, !P0 ;  /* 0x000000071d007c0c */ /* 0x040fe2000c781270 */
[----:B------:R-:W-:Y:S01]  /*95c0*/  IMAD R29, R29, UR4, RZ ;  /* 0x000000041d1d7c24 */ /* 0x000fe2000f8e02ff */
[----:B------:R0:W-:Y:S01]  /*95d0*/  @P2 STG.E.U16 desc[UR8][R2.64], R41 ;  /* 0x0000002902002986 */ /* 0x0001e2000c101508 */
[----:B------:R-:W-:-:S03]  /*95e0*/  LEA R14, P2, R30, R44, 0x1 ;  /* 0x0000002c1e0e7211 */ /* 0x000fc600078408ff */
[----:B------:R2:W-:Y:S01]  /*95f0*/  @P1 STG.E.U16 desc[UR8][R12.64], R36 ;  /* 0x000000240c001986 */ /* 0x0005e2000c101508 */
[----:B------:R-:W-:-:S03]  /*9600*/  LEA.HI.X.SX32 R15, R30, R46, 0x1, P2 ;  /* 0x0000002e1e0f7211 */ /* 0x000fc600010f0eff */
[----:B------:R-:W3:Y:S01]  /*9610*/  LDS.128 R8, [R39+0x400] ;  /* 0x0004000027087984 */ /* 0x000ee20000000c00 */
[C---:B------:R-:W-:Y:S02]  /*9620*/  ISETP.LT.AND P2, PT, R28.reuse, UR7, !P0 ;  /* 0x000000071c007c0c */ /* 0x040fe4000c741270 */
[C---:B0-----:R-:W-:Y:S01]  /*9630*/  LEA R2, P1, R29.reuse, R44, 0x1 ;  /* 0x0000002c1d027211 */ /* 0x041fe200078208ff */
[----:B------:R-:W-:Y:S01]  /*9640*/  IMAD R28, R28, UR4, RZ ;  /* 0x000000041c1c7c24 */ /* 0x000fe2000f8e02ff */
[C---:B------:R-:W-:Y:S01]  /*9650*/  ISETP.LT.AND P3, PT, R16.reuse, UR7, !P0 ;  /* 0x0000000710007c0c */ /* 0x040fe2000c761270 */
[----:B------:R-:W-:Y:S01]  /*9660*/  IMAD R30, R16, UR4, RZ ;  /* 0x00000004101e7c24 */ /* 0x000fe2000f8e02ff */
[----:B------:R-:W-:Y:S01]  /*9670*/  LEA.HI.X.SX32 R3, R29, R46, 0x1, P1 ;  /* 0x0000002e1d037211 */ /* 0x000fe200008f0eff */
[----:B------:R-:W-:Y:S01]  /*9680*/  IMAD R29, R17, UR4, RZ ;  /* 0x00000004111d7c24 */ /* 0x000fe2000f8e02ff */
[----:B------:R0:W-:Y:S01]  /*9690*/  @P6 STG.E.U16 desc[UR8][R14.64], R42 ;  /* 0x0000002a0e006986 */ /* 0x0001e2000c101508 */
[----:B------:R-:W-:-:S02]  /*96a0*/  LEA R16, P5, R28, R44, 0x1 ;  /* 0x0000002c1c107211 */ /* 0x000fc400078a08ff */
[----:B--2---:R-:W-:Y:S01]  /*96b0*/  LEA R12, P6, R30, R44, 0x1 ;  /* 0x0000002c1e0c7211 */ /* 0x004fe200078c08ff */
[----:B------:R2:W-:Y:S01]  /*96c0*/  @P4 STG.E.U16 desc[UR8][R2.64], R43 ;  /* 0x0000002b02004986 */ /* 0x0005e2000c101508 */
[----:B------:R-:W-:Y:S02]  /*96d0*/  ISETP.LT.AND P1, PT, R17, UR7, !P0 ;  /* 0x0000000711007c0c */ /* 0x000fe4000c721270 */
[-C--:B------:R-:W-:Y:S02]  /*96e0*/  LEA.HI.X.SX32 R17, R28, R46.reuse, 0x1, P5 ;  /* 0x0000002e1c117211 */ /* 0x080fe400028f0eff */
[----:B------:R-:W-:Y:S02]  /*96f0*/  LEA.HI.X.SX32 R13, R30, R46, 0x1, P6 ;  /* 0x0000002e1e0d7211 */ /* 0x000fe400030f0eff */
[C---:B0-----:R-:W-:Y:S01]  /*9700*/  LEA R14, P4, R29.reuse, R44, 0x1 ;  /* 0x0000002c1d0e7211 */ /* 0x041fe200078808ff */
[----:B------:R-:W-:Y:S03]  /*9710*/  @P2 STG.E.U16 desc[UR8][R16.64], R35 ;  /* 0x0000002310002986 */ /* 0x000fe6000c101508 */
[----:B------:R-:W-:-:S02]  /*9720*/  LEA.HI.X.SX32 R15, R29, R46, 0x1, P4 ;  /* 0x0000002e1d0f7211 */ /* 0x000fc400020f0eff */
[C---:B------:R-:W-:Y:S01]  /*9730*/  ISETP.LT.AND P4, PT, R27.reuse, UR7, !P0 ;  /* 0x000000071b007c0c */ /* 0x040fe2000c781270 */
[----:B------:R-:W-:Y:S01]  /*9740*/  IMAD R27, R27, UR4, RZ ;  /* 0x000000041b1b7c24 */ /* 0x000fe2000f8e02ff */
[----:B-1----:R0:W-:Y:S01]  /*9750*/  @P3 STG.E.U16 desc[UR8][R12.64], R4 ;  /* 0x000000040c003986 */ /* 0x0021e2000c101508 */
[C---:B------:R-:W-:Y:S01]  /*9760*/  IMAD R28, R18.reuse, UR4, RZ ;  /* 0x00000004121c7c24 */ /* 0x040fe2000f8e02ff */
[----:B------:R-:W-:Y:S02]  /*9770*/  ISETP.LT.AND P3, PT, R18, UR7, !P0 ;  /* 0x0000000712007c0c */ /* 0x000fe4000c761270 */
[-C--:B------:R-:W-:Y:S01]  /*9780*/  LEA R18, P2, R27, R44.reuse, 0x1 ;  /* 0x0000002c1b127211 */ /* 0x080fe200078408ff */
[----:B------:R1:W-:Y:S01]  /*9790*/  @P1 STG.E.U16 desc[UR8][R14.64], R5 ;  /* 0x000000050e001986 */ /* 0x0003e2000c101508 */
[----:B--2---:R-:W-:Y:S01]  /*97a0*/  LEA R2, P5, R28, R44, 0x1 ;  /* 0x0000002c1c027211 */ /* 0x004fe200078a08ff */
[C---:B------:R-:W-:Y:S01]  /*97b0*/  IMAD R29, R19.reuse, UR4, RZ ;  /* 0x00000004131d7c24 */ /* 0x040fe2000f8e02ff */
[----:B------:R-:W-:-:S02]  /*97c0*/  ISETP.LT.AND P1, PT, R19, UR7, !P0 ;  /* 0x0000000713007c0c */ /* 0x000fc4000c721270 */
[-C--:B------:R-:W-:Y:S02]  /*97d0*/  LEA.HI.X.SX32 R19, R27, R46.reuse, 0x1, P2 ;  /* 0x0000002e1b137211 */ /* 0x080fe400010f0eff */
[C---:B------:R-:W-:Y:S01]  /*97e0*/  ISETP.LT.AND P2, PT, R26.reuse, UR7, !P0 ;  /* 0x000000071a007c0c */ /* 0x040fe2000c741270 */
[----:B------:R-:W-:Y:S01]  /*97f0*/  IMAD R26, R26, UR4, RZ ;  /* 0x000000041a1a7c24 */ /* 0x000fe2000f8e02ff */
[----:B------:R-:W-:Y:S01]  /*9800*/  LEA.HI.X.SX32 R3, R28, R46, 0x1, P5 ;  /* 0x0000002e1c037211 */ /* 0x000fe200028f0eff */
[----:B------:R-:W-:Y:S01]  /*9810*/  @P4 STG.E.U16 desc[UR8][R18.64], R6 ;  /* 0x0000000612004986 */ /* 0x000fe2000c101508 */
[-C--:B0-----:R-:W-:Y:S02]  /*9820*/  LEA R12, P6, R29, R44.reuse, 0x1 ;  /* 0x0000002c1d0c7211 */ /* 0x081fe400078c08ff */
[----:B-1----:R-:W-:Y:S01]  /*9830*/  LEA R14, P4, R26, R44, 0x1 ;  /* 0x0000002c1a0e7211 */ /* 0x002fe200078808ff */
[----:B------:R0:W-:Y:S01]  /*9840*/  @P3 STG.E.U16 desc[UR8][R2.64], R7 ;  /* 0x0000000702003986 */ /* 0x0001e2000c101508 */
[C---:B------:R-:W-:Y:S01]  /*9850*/  ISETP.LT.AND P3, PT, R25.reuse, UR7, !P0 ;  /* 0x0000000719007c0c */ /* 0x040fe2000c761270 */
[----:B------:R-:W-:Y:S01]  /*9860*/  IMAD R25, R25, UR4, RZ ;  /* 0x0000000419197c24 */ /* 0x000fe2000f8e02ff */
[----:B------:R-:W-:-:S02]  /*9870*/  LEA.HI.X.SX32 R13, R29, R46, 0x1, P6 ;  /* 0x0000002e1d0d7211 */ /* 0x000fc400030f0eff */
[----:B------:R-:W-:Y:S02]  /*9880*/  LEA.HI.X.SX32 R15, R26, R46, 0x1, P4 ;  /* 0x0000002e1a0f7211 */ /* 0x000fe400020f0eff */
[----:B------:R-:W-:Y:S01]  /*9890*/  LEA R16, P4, R25, R44, 0x1 ;  /* 0x0000002c19107211 */ /* 0x000fe200078808ff */
[----:B---3--:R1:W-:Y:S01]  /*98a0*/  @P1 STG.E.U16 desc[UR8][R12.64], R8 ;  /* 0x000000080c001986 */ /* 0x0083e2000c101508 */
[----:B------:R-:W-:-:S03]  /*98b0*/  ISETP.LT.AND P1, PT, R23, UR7, !P0 ;  /* 0x0000000717007c0c */ /* 0x000fc6000c721270 */
[----:B------:R2:W-:Y:S01]  /*98c0*/  @P2 STG.E.U16 desc[UR8][R14.64], R9 ;  /* 0x000000090e002986 */ /* 0x0005e2000c101508 */
[C---:B------:R-:W-:Y:S01]  /*98d0*/  ISETP.LT.AND P2, PT, R24.reuse, UR7, !P0 ;  /* 0x0000000718007c0c */ /* 0x040fe2000c741270 */
[----:B------:R-:W-:Y:S01]  /*98e0*/  IMAD R24, R24, UR4, RZ ;  /* 0x0000000418187c24 */ /* 0x000fe2000f8e02ff */
[----:B------:R-:W-:Y:S01]  /*98f0*/  LEA.HI.X.SX32 R17, R25, R46, 0x1, P4 ;  /* 0x0000002e19117211 */ /* 0x000fe200020f0eff */
[----:B------:R-:W-:Y:S01]  /*9900*/  IMAD R23, R23, UR4, RZ ;  /* 0x0000000417177c24 */ /* 0x000fe2000f8e02ff */
[C---:B------:R-:W-:Y:S01]  /*9910*/  ISETP.LT.AND P4, PT, R22.reuse, UR7, !P0 ;  /* 0x0000000716007c0c */ /* 0x040fe2000c781270 */
[----:B------:R-:W-:Y:S01]  /*9920*/  IMAD R22, R22, UR4, RZ ;  /* 0x0000000416167c24 */ /* 0x000fe2000f8e02ff */
[-C--:B0-----:R-:W-:Y:S01]  /*9930*/  LEA R2, P5, R24, R44.reuse, 0x1 ;  /* 0x0000002c18027211 */ /* 0x081fe200078a08ff */
[----:B------:R0:W-:Y:S01]  /*9940*/  @P3 STG.E.U16 desc[UR8][R16.64], R10 ;  /* 0x0000000a10003986 */ /* 0x0001e2000c101508 */
[-C--:B-1----:R-:W-:Y:S02]  /*9950*/  LEA R12, P3, R23, R44.reuse, 0x1 ;  /* 0x0000002c170c7211 */ /* 0x082fe400078608ff */
[----:B--2---:R-:W-:-:S02]  /*9960*/  LEA R14, P6, R22, R44, 0x1 ;  /* 0x0000002c160e7211 */ /* 0x004fc400078c08ff */
[-C--:B------:R-:W-:Y:S02]  /*9970*/  LEA.HI.X.SX32 R3, R24, R46.reuse, 0x1, P5 ;  /* 0x0000002e18037211 */ /* 0x080fe400028f0eff */
[----:B------:R-:W-:Y:S02]  /*9980*/  PRMT R6, R4, 0x7632, R6 ;  /* 0x0000763204067816 */ /* 0x000fe40000000006 */
[-C--:B------:R-:W-:Y:S02]  /*9990*/  LEA.HI.X.SX32 R13, R23, R46.reuse, 0x1, P3 ;  /* 0x0000002e170d7211 */ /* 0x080fe400018f0eff */
[----:B------:R-:W-:Y:S02]  /*99a0*/  PRMT R7, R5, 0x7632, R7 ;  /* 0x0000763205077816 */ /* 0x000fe40000000007 */
[----:B------:R-:W-:Y:S01]  /*99b0*/  LEA.HI.X.SX32 R15, R22, R46, 0x1, P6 ;  /* 0x0000002e160f7211 */ /* 0x000fe200030f0eff */
[----:B------:R1:W-:Y:S01]  /*99c0*/  @P2 STG.E.U16 desc[UR8][R2.64], R11 ;  /* 0x0000000b02002986 */ /* 0x0003e2000c101508 */
[C---:B------:R-:W-:Y:S01]  /*99d0*/  ISETP.LT.AND P5, PT, R21.reuse, UR7, !P0 ;  /* 0x0000000715007c0c */ /* 0x040fe2000c7a1270 */
[----:B------:R-:W-:-:S02]  /*99e0*/  IMAD R21, R21, UR4, RZ ;  /* 0x0000000415157c24 */ /* 0x000fc4000f8e02ff */
[----:B------:R2:W-:Y:S01]  /*99f0*/  @P1 STG.E.U16 desc[UR8][R12.64], R6 ;  /* 0x000000060c001986 */ /* 0x0005e2000c101508 */
[C-C-:B------:R-:W-:Y:S02]  /*9a00*/  LOP3.LUT R0, R129.reuse, 0x38, R130.reuse, 0xfe, !PT ;  /* 0x0000003881007812 */ /* 0x140fe400078efe82 */
[C-C-:B------:R-:W-:Y:S01]  /*9a10*/  LOP3.LUT R47, R129.reuse, 0x3a, R130.reuse, 0xfe, !PT ;  /* 0x0000003a812f7812 */ /* 0x140fe200078efe82 */
[----:B------:R3:W-:Y:S01]  /*9a20*/  @P4 STG.E.U16 desc[UR8][R14.64], R7 ;  /* 0x000000070e004986 */ /* 0x0007e2000c101508 */
[C---:B------:R-:W-:Y:S01]  /*9a30*/  ISETP.LT.AND P4, PT, R20.reuse, UR7, !P0 ;  /* 0x0000000714007c0c */ /* 0x040fe2000c781270 */
[----:B------:R-:W-:Y:S01]  /*9a40*/  IMAD R20, R20, UR4, RZ ;  /* 0x0000000414147c24 */ /* 0x000fe2000f8e02ff */
[----:B------:R-:W-:Y:S01]  /*9a50*/  LOP3.LUT R45, R129, 0x3c, R130, 0xfe, !PT ;  /* 0x0000003c812d7812 */ /* 0x000fe200078efe82 */
[----:B0-----:R-:W-:Y:S01]  /*9a60*/  IMAD R17, R47, UR4, RZ ;  /* 0x000000042f117c24 */ /* 0x001fe2000f8e02ff */
[C---:B------:R-:W-:Y:S01]  /*9a70*/  ISETP.LT.AND P3, PT, R0.reuse, UR7, !P0 ;  /* 0x0000000700007c0c */ /* 0x040fe2000c761270 */
[----:B------:R-:W-:Y:S01]  /*9a80*/  IMAD R0, R0, UR4, RZ ;  /* 0x0000000400007c24 */ /* 0x000fe2000f8e02ff */
[-C--:B-1----:R-:W-:Y:S01]  /*9a90*/  LEA R2, P6, R21, R44.reuse, 0x1 ;  /* 0x0000002c15027211 */ /* 0x082fe200078c08ff */
[----:B------:R-:W-:Y:S01]  /*9aa0*/  IMAD R19, R45, UR4, RZ ;  /* 0x000000042d137c24 */ /* 0x000fe2000f8e02ff */
[----:B------:R-:W-:-:S02]  /*9ab0*/  LEA R4, P1, R20, R44, 0x1 ;  /* 0x0000002c14047211 */ /* 0x000fc400078208ff */
[----:B------:R-:W-:Y:S02]  /*9ac0*/  LEA.HI.X.SX32 R3, R21, R46, 0x1, P6 ;  /* 0x0000002e15037211 */ /* 0x000fe400030f0eff */
[-C--:B--2---:R-:W-:Y:S02]  /*9ad0*/  LEA R12, P2, R0, R44.reuse, 0x1 ;  /* 0x0000002c000c7211 */ /* 0x084fe400078408ff */
[----:B---3--:R-:W-:Y:S02]  /*9ae0*/  LEA R14, P6, R17, R44, 0x1 ;  /* 0x0000002c110e7211 */ /* 0x008fe400078c08ff */
[----:B------:R-:W-:Y:S02]  /*9af0*/  LEA.HI.X.SX32 R5, R20, R46, 0x1, P1 ;  /* 0x0000002e14057211 */ /* 0x000fe400008f0eff */
[----:B------:R-:W-:Y:S02]  /*9b00*/  LEA R16, P1, R19, R44, 0x1 ;  /* 0x0000002c13107211 */ /* 0x000fe400078208ff */
[----:B------:R-:W-:-:S02]  /*9b10*/  LOP3.LUT R129, R129, 0x3e, R130, 0xfe, !PT ;  /* 0x0000003e81817812 */ /* 0x000fc400078efe82 */
[-C--:B------:R-:W-:Y:S02]  /*9b20*/  LEA.HI.X.SX32 R13, R0, R46.reuse, 0x1, P2 ;  /* 0x0000002e000d7211 */ /* 0x080fe400010f0eff */
[-C--:B------:R-:W-:Y:S02]  /*9b30*/  LEA.HI.X.SX32 R15, R17, R46.reuse, 0x1, P6 ;  /* 0x0000002e110f7211 */ /* 0x080fe400030f0eff */
[----:B------:R-:W-:Y:S02]  /*9b40*/  ISETP.LT.AND P2, PT, R47, UR7, !P0 ;  /* 0x000000072f007c0c */ /* 0x000fe4000c741270 */
[----:B------:R-:W-:Y:S02]  /*9b50*/  LEA.HI.X.SX32 R17, R19, R46, 0x1, P1 ;  /* 0x0000002e13117211 */ /* 0x000fe400008f0eff */
[----:B------:R-:W-:Y:S02]  /*9b60*/  ISETP.LT.AND P1, PT, R45, UR7, !P0 ;  /* 0x000000072d007c0c */ /* 0x000fe4000c721270 */
[----:B------:R-:W-:-:S02]  /*9b70*/  ISETP.LT.AND P0, PT, R129, UR7, !P0 ;  /* 0x0000000781007c0c */ /* 0x000fc4000c701270 */
[----:B------:R-:W-:Y:S02]  /*9b80*/  PRMT R6, R6, 0x7632, R6 ;  /* 0x0000763206067816 */ /* 0x000fe40000000006 */
[----:B------:R-:W-:Y:S01]  /*9b90*/  PRMT R7, R7, 0x7632, R7 ;  /* 0x0000763207077816 */ /* 0x000fe20000000007 */
[----:B------:R-:W-:Y:S01]  /*9ba0*/  IMAD R22, R129, UR4, RZ ;  /* 0x0000000481167c24 */ /* 0x000fe2000f8e02ff */
[----:B------:R-:W-:Y:S02]  /*9bb0*/  PRMT R8, R8, 0x7632, R8 ;  /* 0x0000763208087816 */ /* 0x000fe40000000008 */
[----:B------:R-:W-:Y:S01]  /*9bc0*/  PRMT R9, R9, 0x7632, R9 ;  /* 0x0000763209097816 */ /* 0x000fe20000000009 */
[----:B------:R0:W-:Y:S01]  /*9bd0*/  @P5 STG.E.U16 desc[UR8][R2.64], R6 ;  /* 0x0000000602005986 */ /* 0x0001e2000c101508 */
[----:B------:R-:W-:-:S03]  /*9be0*/  PRMT R10, R10, 0x7632, R10 ;  /* 0x000076320a0a7816 */ /* 0x000fc6000000000a */
[----:B------:R0:W-:Y:S01]  /*9bf0*/  @P4 STG.E.U16 desc[UR8][R4.64], R7 ;  /* 0x0000000704004986 */ /* 0x0001e2000c101508 */
[----:B------:R-:W-:-:S03]  /*9c00*/  LEA R18, P6, R22, R44, 0x1 ;  /* 0x0000002c16127211 */ /* 0x000fc600078c08ff */
[----:B------:R0:W-:Y:S04]  /*9c10*/  @P3 STG.E.U16 desc[UR8][R12.64], R8 ;  /* 0x000000080c003986 */ /* 0x0001e8000c101508 */
[----:B------:R0:W-:Y:S01]  /*9c20*/  @P2 STG.E.U16 desc[UR8][R14.64], R9 ;  /* 0x000000090e002986 */ /* 0x0001e2000c101508 */
[----:B------:R-:W-:-:S03]  /*9c30*/  LEA.HI.X.SX32 R19, R22, R46, 0x1, P6 ;  /* 0x0000002e16137211 */ /* 0x000fc600030f0eff */
[----:B------:R0:W-:Y:S01]  /*9c40*/  @P1 STG.E.U16 desc[UR8][R16.64], R10 ;  /* 0x0000000a10001986 */ /* 0x0001e2000c101508 */
[----:B------:R-:W-:Y:S05]  /*9c50*/  @!P0 EXIT ;  /* 0x000000000000894d */ /* 0x000fea0003800000 */
[----:B0-----:R-:W-:-:S05]  /*9c60*/  PRMT R9, R11, 0x7632, R9 ;  /* 0x000076320b097816 */ /* 0x001fca0000000009 */
[----:B------:R-:W-:Y:S01]  /*9c70*/  STG.E.U16 desc[UR8][R18.64], R9 ;  /* 0x0000000912007986 */ /* 0x000fe2000c101508 */
[----:B------:R-:W-:Y:S05]  /*9c80*/  EXIT ;  /* 0x000000000000794d */ /* 0x000fea0003800000 */
.L_x_3:
[----:B------:R-:W-:-:S00]  /*9c90*/  BRA `(.L_x_3) ;  /* 0xfffffffc00fc7947 */ /* 0x000fc0000383ffff */
[----:B------:R-:W-:-:S00]  /*9ca0*/  NOP ;  /* 0x0000000000007918 */ /* 0x000fc00000000000 */
        /* <DEDUP_REMOVED lines=13> */
.L_x_4:


//--------------------- .nv.shared.matmul_kernel  --------------------------
	.section	.nv.shared.matmul_kernel,"aw",@nobits
	.sectionflags	@""
	.align	16
	.zero		1024


//--------------------- .nv.shared.reserved.0     --------------------------
	.section	.nv.shared.reserved.0,"aw",@nobits
	.weak		__nv_reservedSMEM_offset_0_alias
	.size		__nv_reservedSMEM_offset_0_alias, 0, 0
	.other		__nv_reservedSMEM_offset_0_alias,@"STO_CUDA_RESERVED_SHARED STV_DEFAULT"
__nv_reservedSMEM_offset_0_alias:
	.zero		0


//--------------------- .nv.constant0.matmul_kernel --------------------------
	.section	.nv.constant0.matmul_kernel,"a",@progbits
	.sectionflags	@""
	.align	4
.nv.constant0.matmul_kernel:
	.zero		608


//--------------------- SYMBOLS --------------------------

	.type		.nv.reservedSmem.offset0,@object
	.size		.nv.reservedSmem.offset0,0x4
